	.target	sm_103a

	.elftype	@"ET_EXEC"


//--------------------- .note.nv.tkinfo           --------------------------
	.section	.note.nv.tkinfo,"",@"SHT_NOTE"
	.sectionflags	@"SHF_NOTE_NV_TKINFO"
	.tkinfo
        /*0018*/ 	.word	0x00000002
        /*0030*/ 	.string	""
        /*0030*/ 	.string	"ptxas"
        /*0030*/ 	.string	"Cuda compilation tools, release 13.0, V13.0.88"
        /*0030*/ 	.string	"Build cuda_13.0.r13.0/compiler.36424714_0"
        /*0030*/ 	.string	"-arch sm_103a -m 64 "



//--------------------- .note.nv.cuinfo           --------------------------
	.section	.note.nv.cuinfo,"",@"SHT_NOTE"
	.sectionflags	@"SHF_NOTE_NV_CUINFO"
        /*0018*/ 	.short	0x0002
        /*001a*/ 	.short	0x0067
        /*001c*/ 	.short	0x0082
	.zero		2


//--------------------- .nv.info                  --------------------------
	.section	.nv.info,"",@"SHT_CUDA_INFO"
	.align	4


	//----- nvinfo : EIATTR_REGCOUNT
	.align		4
        /*0000*/ 	.byte	0x04, 0x2f
        /*0002*/ 	.short	(.L_12 - .L_11)
	.align		4
.L_11:
        /*0004*/ 	.word	index@(_ZN7cutlass13device_kernelIN5flash19enable_sm80_to_sm89INS1_16FlashAttnFwdSm80INS1_25CollectiveMainloopFwdSm80ILi4ELi1ELb0EN4cute5tupleIJNS5_1CILi128EEENS7_ILi112EEENS7_ILi64EEEEEELi64ENS_6half_tEfNS_4arch4Sm80ELb1ELb0ELb1ELb1ELb0ELb1ELb1ELb0EEENS1_21CollectiveEpilogueFwdINS6_IJS8_SA_S9_EEENS6_IJNS7_ILi1EEESI_SI_EEESC_SE_Li128ELb1ELb1ELb0ELb0EEENS1_19SingleTileSchedulerILb1ELb0ELb1ELi128EEEEEEEEEvNT_6ParamsE)
        /*0008*/ 	.word	0x00000004


	//----- nvinfo : EIATTR_FRAME_SIZE
	.align		4
.L_12:
        /*000c*/ 	.byte	0x04, 0x11
        /*000e*/ 	.short	(.L_14 - .L_13)
	.align		4
.L_13:
        /*0010*/ 	.word	index@(_ZN7cutlass13device_kernelIN5flash19enable_sm80_to_sm89INS1_16FlashAttnFwdSm80INS1_25CollectiveMainloopFwdSm80ILi4ELi1ELb0EN4cute5tupleIJNS5_1CILi128EEENS7_ILi112EEENS7_ILi64EEEEEELi64ENS_6half_tEfNS_4arch4Sm80ELb1ELb0ELb1ELb1ELb0ELb1ELb1ELb0EEENS1_21CollectiveEpilogueFwdINS6_IJS8_SA_S9_EEENS6_IJNS7_ILi1EEESI_SI_EEESC_SE_Li128ELb1ELb1ELb0ELb0EEENS1_19SingleTileSchedulerILb1ELb0ELb1ELi128EEEEEEEEEvNT_6ParamsE)
        /*0014*/ 	.word	0x00000000


	//----- nvinfo : EIATTR_REGCOUNT
	.align		4
.L_14:
        /*0018*/ 	.byte	0x04, 0x2f
        /*001a*/ 	.short	(.L_16 - .L_15)
	.align		4
.L_15:
        /*001c*/ 	.word	index@(_ZN7cutlass13device_kernelIN5flash19enable_sm80_to_sm89INS1_16FlashAttnFwdSm80INS1_25CollectiveMainloopFwdSm80ILi4ELi1ELb0EN4cute5tupleIJNS5_1CILi128EEENS7_ILi112EEENS7_ILi64EEEEEELi64ENS_6half_tEfNS_4arch4Sm80ELb1ELb0ELb1ELb1ELb0ELb0ELb1ELb0EEENS1_21CollectiveEpilogueFwdINS6_IJS8_SA_S9_EEENS6_IJNS7_ILi1EEESI_SI_EEESC_SE_Li128ELb1ELb1ELb0ELb0EEENS1_19SingleTileSchedulerILb1ELb0ELb1ELi128EEEEEEEEEvNT_6ParamsE)
        /*0020*/ 	.word	0x00000004


	//----- nvinfo : EIATTR_FRAME_SIZE
	.align		4
.L_16:
        /*0024*/ 	.byte	0x04, 0x11
        /*0026*/ 	.short	(.L_18 - .L_17)
	.align		4
.L_17:
        /*0028*/ 	.word	index@(_ZN7cutlass13device_kernelIN5flash19enable_sm80_to_sm89INS1_16FlashAttnFwdSm80INS1_25CollectiveMainloopFwdSm80ILi4ELi1ELb0EN4cute5tupleIJNS5_1CILi128EEENS7_ILi112EEENS7_ILi64EEEEEELi64ENS_6half_tEfNS_4arch4Sm80ELb1ELb0ELb1ELb1ELb0ELb0ELb1ELb0EEENS1_21CollectiveEpilogueFwdINS6_IJS8_SA_S9_EEENS6_IJNS7_ILi1EEESI_SI_EEESC_SE_Li128ELb1ELb1ELb0ELb0EEENS1_19SingleTileSchedulerILb1ELb0ELb1ELi128EEEEEEEEEvNT_6ParamsE)
        /*002c*/ 	.word	0x00000000


	//----- nvinfo : EIATTR_REGCOUNT
	.align		4
.L_18:
        /*0030*/ 	.byte	0x04, 0x2f
        /*0032*/ 	.short	(.L_20 - .L_19)
	.align		4
.L_19:
        /*0034*/ 	.word	index@(_ZN7cutlass13device_kernelIN5flash19enable_sm80_to_sm89INS1_16FlashAttnFwdSm80INS1_25CollectiveMainloopFwdSm80ILi4ELi1ELb0EN4cute5tupleIJNS5_1CILi128EEENS7_ILi112EEENS7_ILi64EEEEEELi64ENS_6half_tEfNS_4arch4Sm80ELb1ELb0ELb1ELb0ELb0ELb0ELb1ELb0EEENS1_21CollectiveEpilogueFwdINS6_IJS8_SA_S9_EEENS6_IJNS7_ILi1EEESI_SI_EEESC_SE_Li128ELb0ELb1ELb0ELb0EEENS1_30DynamicPersistentTileSchedulerILi128ELi128ELb0ELb1ELb0EEEEEEEEEvNT_6ParamsE)
        /*0038*/ 	.word	0x00000004


	//----- nvinfo : EIATTR_FRAME_SIZE
	.align		4
.L_20:
        /*003c*/ 	.byte	0x04, 0x11
        /*003e*/ 	.short	(.L_22 - .L_21)
	.align		4
.L_21:
        /*0040*/ 	.word	index@(_ZN7cutlass13device_kernelIN5flash19enable_sm80_to_sm89INS1_16FlashAttnFwdSm80INS1_25CollectiveMainloopFwdSm80ILi4ELi1ELb0EN4cute5tupleIJNS5_1CILi128EEENS7_ILi112EEENS7_ILi64EEEEEELi64ENS_6half_tEfNS_4arch4Sm80ELb1ELb0ELb1ELb0ELb0ELb0ELb1ELb0EEENS1_21CollectiveEpilogueFwdINS6_IJS8_SA_S9_EEENS6_IJNS7_ILi1EEESI_SI_EEESC_SE_Li128ELb0ELb1ELb0ELb0EEENS1_30DynamicPersistentTileSchedulerILi128ELi128ELb0ELb1ELb0EEEEEEEEEvNT_6ParamsE)
        /*0044*/ 	.word	0x00000000


	//----- nvinfo : EIATTR_REGCOUNT
	.align		4
.L_22:
        /*0048*/ 	.byte	0x04, 0x2f
        /*004a*/ 	.short	(.L_24 - .L_23)
	.align		4
.L_23:
        /*004c*/ 	.word	index@(_ZN7cutlass13device_kernelIN5flash19enable_sm80_to_sm89INS1_16FlashAttnFwdSm80INS1_25CollectiveMainloopFwdSm80ILi4ELi1ELb0EN4cute5tupleIJNS5_1CILi128EEENS7_ILi96EEENS7_ILi64EEEEEELi64ENS_6half_tEfNS_4arch4Sm80ELb0ELb1ELb1ELb1ELb0ELb1ELb1ELb0EEENS1_21CollectiveEpilogueFwdINS6_IJS8_SA_S9_EEENS6_IJNS7_ILi1EEESI_SI_EEESC_SE_Li128ELb1ELb1ELb0ELb0EEENS1_19SingleTileSchedulerILb1ELb0ELb1ELi128EEEEEEEEEvNT_6ParamsE)
        /*0050*/ 	.word	0x00000004


	//----- nvinfo : EIATTR_FRAME_SIZE
	.align		4
.L_24:
        /*0054*/ 	.byte	0x04, 0x11
        /*0056*/ 	.short	(.L_26 - .L_25)
	.align		4
.L_25:
        /*0058*/ 	.word	index@(_ZN7cutlass13device_kernelIN5flash19enable_sm80_to_sm89INS1_16FlashAttnFwdSm80INS1_25CollectiveMainloopFwdSm80ILi4ELi1ELb0EN4cute5tupleIJNS5_1CILi128EEENS7_ILi96EEENS7_ILi64EEEEEELi64ENS_6half_tEfNS_4arch4Sm80ELb0ELb1ELb1ELb1ELb0ELb1ELb1ELb0EEENS1_21CollectiveEpilogueFwdINS6_IJS8_SA_S9_EEENS6_IJNS7_ILi1EEESI_SI_EEESC_SE_Li128ELb1ELb1ELb0ELb0EEENS1_19SingleTileSchedulerILb1ELb0ELb1ELi128EEEEEEEEEvNT_6ParamsE)
        /*005c*/ 	.word	0x00000000


	//----- nvinfo : EIATTR_REGCOUNT
	.align		4
.L_26:
        /*0060*/ 	.byte	0x04, 0x2f
        /*0062*/ 	.short	(.L_28 - .L_27)
	.align		4
.L_27:
        /*0064*/ 	.word	index@(_ZN7cutlass13device_kernelIN5flash19enable_sm80_to_sm89INS1_16FlashAttnFwdSm80INS1_25CollectiveMainloopFwdSm80ILi4ELi1ELb0EN4cute5tupleIJNS5_1CILi128EEENS7_ILi96EEENS7_ILi64EEEEEELi64ENS_6half_tEfNS_4arch4Sm80ELb0ELb1ELb1ELb1ELb0ELb0ELb1ELb0EEENS1_21CollectiveEpilogueFwdINS6_IJS8_SA_S9_EEENS6_IJNS7_ILi1EEESI_SI_EEESC_SE_Li128ELb1ELb1ELb0ELb0EEENS1_19SingleTileSchedulerILb1ELb0ELb1ELi128EEEEEEEEEvNT_6ParamsE)
        /*0068*/ 	.word	0x00000004


	//----- nvinfo : EIATTR_FRAME_SIZE
	.align		4
.L_28:
        /*006c*/ 	.byte	0x04, 0x11
        /*006e*/ 	.short	(.L_30 - .L_29)
	.align		4
.L_29:
        /*0070*/ 	.word	index@(_ZN7cutlass13device_kernelIN5flash19enable_sm80_to_sm89INS1_16FlashAttnFwdSm80INS1_25CollectiveMainloopFwdSm80ILi4ELi1ELb0EN4cute5tupleIJNS5_1CILi128EEENS7_ILi96EEENS7_ILi64EEEEEELi64ENS_6half_tEfNS_4arch4Sm80ELb0ELb1ELb1ELb1ELb0ELb0ELb1ELb0EEENS1_21CollectiveEpilogueFwdINS6_IJS8_SA_S9_EEENS6_IJNS7_ILi1EEESI_SI_EEESC_SE_Li128ELb1ELb1ELb0ELb0EEENS1_19SingleTileSchedulerILb1ELb0ELb1ELi128EEEEEEEEEvNT_6ParamsE)
        /*0074*/ 	.word	0x00000000


	//----- nvinfo : EIATTR_REGCOUNT
	.align		4
.L_30:
        /*0078*/ 	.byte	0x04, 0x2f
        /*007a*/ 	.short	(.L_32 - .L_31)
	.align		4
.L_31:
        /*007c*/ 	.word	index@(_ZN7cutlass13device_kernelIN5flash19enable_sm80_to_sm89INS1_16FlashAttnFwdSm80INS1_25CollectiveMainloopFwdSm80ILi4ELi1ELb0EN4cute5tupleIJNS5_1CILi128EEENS7_ILi96EEENS7_ILi64EEEEEELi64ENS_6half_tEfNS_4arch4Sm80ELb0ELb1ELb1ELb0ELb0ELb0ELb1ELb0EEENS1_21CollectiveEpilogueFwdINS6_IJS8_SA_S9_EEENS6_IJNS7_ILi1EEESI_SI_EEESC_SE_Li128ELb0ELb1ELb0ELb0EEENS1_19SingleTileSchedulerILb0ELb0ELb1ELi128EEEEEEEEEvNT_6ParamsE)
        /*0080*/ 	.word	0x00000004


	//----- nvinfo : EIATTR_FRAME_SIZE
	.align		4
.L_32:
        /*0084*/ 	.byte	0x04, 0x11
        /*0086*/ 	.short	(.L_34 - .L_33)
	.align		4
.L_33:
        /*0088*/ 	.word	index@(_ZN7cutlass13device_kernelIN5flash19enable_sm80_to_sm89INS1_16FlashAttnFwdSm80INS1_25CollectiveMainloopFwdSm80ILi4ELi1ELb0EN4cute5tupleIJNS5_1CILi128EEENS7_ILi96EEENS7_ILi64EEEEEELi64ENS_6half_tEfNS_4arch4Sm80ELb0ELb1ELb1ELb0ELb0ELb0ELb1ELb0EEENS1_21CollectiveEpilogueFwdINS6_IJS8_SA_S9_EEENS6_IJNS7_ILi1EEESI_SI_EEESC_SE_Li128ELb0ELb1ELb0ELb0EEENS1_19SingleTileSchedulerILb0ELb0ELb1ELi128EEEEEEEEEvNT_6ParamsE)
        /*008c*/ 	.word	0x00000000


	//----- nvinfo : EIATTR_REGCOUNT
	.align		4
.L_34:
        /*0090*/ 	.byte	0x04, 0x2f
        /*0092*/ 	.short	(.L_36 - .L_35)
	.align		4
.L_35:
        /*0094*/ 	.word	index@(_ZN7cutlass13device_kernelIN5flash19enable_sm80_to_sm89INS1_16FlashAttnFwdSm80INS1_25CollectiveMainloopFwdSm80ILi4ELi1ELb0EN4cute5tupleIJNS5_1CILi128EEENS7_ILi112EEENS7_ILi64EEEEEELi64ENS_6half_tEfNS_4arch4Sm80ELb0ELb0ELb1ELb1ELb0ELb1ELb1ELb0EEENS1_21CollectiveEpilogueFwdINS6_IJS8_SA_S9_EEENS6_IJNS7_ILi1EEESI_SI_EEESC_SE_Li128ELb1ELb1ELb0ELb0EEENS1_19SingleTileSchedulerILb1ELb0ELb1ELi128EEEEEEEEEvNT_6ParamsE)
        /*0098*/ 	.word	0x00000004


	//----- nvinfo : EIATTR_FRAME_SIZE
	.align		4
.L_36:
        /*009c*/ 	.byte	0x04, 0x11
        /*009e*/ 	.short	(.L_38 - .L_37)
	.align		4
.L_37:
        /*00a0*/ 	.word	index@(_ZN7cutlass13device_kernelIN5flash19enable_sm80_to_sm89INS1_16FlashAttnFwdSm80INS1_25CollectiveMainloopFwdSm80ILi4ELi1ELb0EN4cute5tupleIJNS5_1CILi128EEENS7_ILi112EEENS7_ILi64EEEEEELi64ENS_6half_tEfNS_4arch4Sm80ELb0ELb0ELb1ELb1ELb0ELb1ELb1ELb0EEENS1_21CollectiveEpilogueFwdINS6_IJS8_SA_S9_EEENS6_IJNS7_ILi1EEESI_SI_EEESC_SE_Li128ELb1ELb1ELb0ELb0EEENS1_19SingleTileSchedulerILb1ELb0ELb1ELi128EEEEEEEEEvNT_6ParamsE)
        /*00a4*/ 	.word	0x00000000


	//----- nvinfo : EIATTR_REGCOUNT
	.align		4
.L_38:
        /*00a8*/ 	.byte	0x04, 0x2f
        /*00aa*/ 	.short	(.L_40 - .L_39)
	.align		4
.L_39:
        /*00ac*/ 	.word	index@(_ZN7cutlass13device_kernelIN5flash19enable_sm80_to_sm89INS1_16FlashAttnFwdSm80INS1_25CollectiveMainloopFwdSm80ILi4ELi1ELb0EN4cute5tupleIJNS5_1CILi128EEENS7_ILi112EEENS7_ILi64EEEEEELi64ENS_6half_tEfNS_4arch4Sm80ELb0ELb0ELb1ELb1ELb0ELb0ELb1ELb0EEENS1_21CollectiveEpilogueFwdINS6_IJS8_SA_S9_EEENS6_IJNS7_ILi1EEESI_SI_EEESC_SE_Li128ELb1ELb1ELb0ELb0EEENS1_19SingleTileSchedulerILb1ELb0ELb1ELi128EEEEEEEEEvNT_6ParamsE)
        /*00b0*/ 	.word	0x00000004


	//----- nvinfo : EIATTR_FRAME_SIZE
	.align		4
.L_40:
        /*00b4*/ 	.byte	0x04, 0x11
        /*00b6*/ 	.short	(.L_42 - .L_41)
	.align		4
.L_41:
        /*00b8*/ 	.word	index@(_ZN7cutlass13device_kernelIN5flash19enable_sm80_to_sm89INS1_16FlashAttnFwdSm80INS1_25CollectiveMainloopFwdSm80ILi4ELi1ELb0EN4cute5tupleIJNS5_1CILi128EEENS7_ILi112EEENS7_ILi64EEEEEELi64ENS_6half_tEfNS_4arch4Sm80ELb0ELb0ELb1ELb1ELb0ELb0ELb1ELb0EEENS1_21CollectiveEpilogueFwdINS6_IJS8_SA_S9_EEENS6_IJNS7_ILi1EEESI_SI_EEESC_SE_Li128ELb1ELb1ELb0ELb0EEENS1_19SingleTileSchedulerILb1ELb0ELb1ELi128EEEEEEEEEvNT_6ParamsE)
        /*00bc*/ 	.word	0x00000000


	//----- nvinfo : EIATTR_REGCOUNT
	.align		4
.L_42:
        /*00c0*/ 	.byte	0x04, 0x2f
        /*00c2*/ 	.short	(.L_44 - .L_43)
	.align		4
.L_43:
        /*00c4*/ 	.word	index@(_ZN7cutlass13device_kernelIN5flash19enable_sm80_to_sm89INS1_16FlashAttnFwdSm80INS1_25CollectiveMainloopFwdSm80ILi4ELi1ELb0EN4cute5tupleIJNS5_1CILi128EEENS7_ILi112EEENS7_ILi64EEEEEELi64ENS_6half_tEfNS_4arch4Sm80ELb0ELb0ELb1ELb0ELb0ELb0ELb1ELb0EEENS1_21CollectiveEpilogueFwdINS6_IJS8_SA_S9_EEENS6_IJNS7_ILi1EEESI_SI_EEESC_SE_Li128ELb0ELb1ELb0ELb0EEENS1_19SingleTileSchedulerILb0ELb0ELb1ELi128EEEEEEEEEvNT_6ParamsE)
        /*00c8*/ 	.word	0x00000004


	//----- nvinfo : EIATTR_FRAME_SIZE
	.align		4
.L_44:
        /*00cc*/ 	.byte	0x04, 0x11
        /*00ce*/ 	.short	(.L_46 - .L_45)
	.align		4
.L_45:
        /*00d0*/ 	.word	index@(_ZN7cutlass13device_kernelIN5flash19enable_sm80_to_sm89INS1_16FlashAttnFwdSm80INS1_25CollectiveMainloopFwdSm80ILi4ELi1ELb0EN4cute5tupleIJNS5_1CILi128EEENS7_ILi112EEENS7_ILi64EEEEEELi64ENS_6half_tEfNS_4arch4Sm80ELb0ELb0ELb1ELb0ELb0ELb0ELb1ELb0EEENS1_21CollectiveEpilogueFwdINS6_IJS8_SA_S9_EEENS6_IJNS7_ILi1EEESI_SI_EEESC_SE_Li128ELb0ELb1ELb0ELb0EEENS1_19SingleTileSchedulerILb0ELb0ELb1ELi128EEEEEEEEEvNT_6ParamsE)
        /*00d4*/ 	.word	0x00000000


	//----- nvinfo : EIATTR_MIN_STACK_SIZE
	.align		4
.L_46:
        /*00d8*/ 	.byte	0x04, 0x12
        /*00da*/ 	.short	(.L_48 - .L_47)
	.align		4
.L_47:
        /*00dc*/ 	.word	index@(_ZN7cutlass13device_kernelIN5flash19enable_sm80_to_sm89INS1_16FlashAttnFwdSm80INS1_25CollectiveMainloopFwdSm80ILi4ELi1ELb0EN4cute5tupleIJNS5_1CILi128EEENS7_ILi112EEENS7_ILi64EEEEEELi64ENS_6half_tEfNS_4arch4Sm80ELb0ELb0ELb1ELb0ELb0ELb0ELb1ELb0EEENS1_21CollectiveEpilogueFwdINS6_IJS8_SA_S9_EEENS6_IJNS7_ILi1EEESI_SI_EEESC_SE_Li128ELb0ELb1ELb0ELb0EEENS1_19SingleTileSchedulerILb0ELb0ELb1ELi128EEEEEEEEEvNT_6ParamsE)
        /*00e0*/ 	.word	0x00000000


	//----- nvinfo : EIATTR_MIN_STACK_SIZE
	.align		4
.L_48:
        /*00e4*/ 	.byte	0x04, 0x12
        /*00e6*/ 	.short	(.L_50 - .L_49)
	.align		4
.L_49:
        /*00e8*/ 	.word	index@(_ZN7cutlass13device_kernelIN5flash19enable_sm80_to_sm89INS1_16FlashAttnFwdSm80INS1_25CollectiveMainloopFwdSm80ILi4ELi1ELb0EN4cute5tupleIJNS5_1CILi128EEENS7_ILi112EEENS7_ILi64EEEEEELi64ENS_6half_tEfNS_4arch4Sm80ELb0ELb0ELb1ELb1ELb0ELb0ELb1ELb0EEENS1_21CollectiveEpilogueFwdINS6_IJS8_SA_S9_EEENS6_IJNS7_ILi1EEESI_SI_EEESC_SE_Li128ELb1ELb1ELb0ELb0EEENS1_19SingleTileSchedulerILb1ELb0ELb1ELi128EEEEEEEEEvNT_6ParamsE)
        /*00ec*/ 	.word	0x00000000


	//----- nvinfo : EIATTR_MIN_STACK_SIZE
	.align		4
.L_50:
        /*00f0*/ 	.byte	0x04, 0x12
        /*00f2*/ 	.short	(.L_52 - .L_51)
	.align		4
.L_51:
        /*00f4*/ 	.word	index@(_ZN7cutlass13device_kernelIN5flash19enable_sm80_to_sm89INS1_16FlashAttnFwdSm80INS1_25CollectiveMainloopFwdSm80ILi4ELi1ELb0EN4cute5tupleIJNS5_1CILi128EEENS7_ILi112EEENS7_ILi64EEEEEELi64ENS_6half_tEfNS_4arch4Sm80ELb0ELb0ELb1ELb1ELb0ELb1ELb1ELb0EEENS1_21CollectiveEpilogueFwdINS6_IJS8_SA_S9_EEENS6_IJNS7_ILi1EEESI_SI_EEESC_SE_Li128ELb1ELb1ELb0ELb0EEENS1_19SingleTileSchedulerILb1ELb0ELb1ELi128EEEEEEEEEvNT_6ParamsE)
        /*00f8*/ 	.word	0x00000000


	//----- nvinfo : EIATTR_MIN_STACK_SIZE
	.align		4
.L_52:
        /*00fc*/ 	.byte	0x04, 0x12
        /*00fe*/ 	.short	(.L_54 - .L_53)
	.align		4
.L_53:
        /*0100*/ 	.word	index@(_ZN7cutlass13device_kernelIN5flash19enable_sm80_to_sm89INS1_16FlashAttnFwdSm80INS1_25CollectiveMainloopFwdSm80ILi4ELi1ELb0EN4cute5tupleIJNS5_1CILi128EEENS7_ILi96EEENS7_ILi64EEEEEELi64ENS_6half_tEfNS_4arch4Sm80ELb0ELb1ELb1ELb0ELb0ELb0ELb1ELb0EEENS1_21CollectiveEpilogueFwdINS6_IJS8_SA_S9_EEENS6_IJNS7_ILi1EEESI_SI_EEESC_SE_Li128ELb0ELb1ELb0ELb0EEENS1_19SingleTileSchedulerILb0ELb0ELb1ELi128EEEEEEEEEvNT_6ParamsE)
        /*0104*/ 	.word	0x00000000


	//----- nvinfo : EIATTR_MIN_STACK_SIZE
	.align		4
.L_54:
        /*0108*/ 	.byte	0x04, 0x12
        /*010a*/ 	.short	(.L_56 - .L_55)
	.align		4
.L_55:
        /*010c*/ 	.word	index@(_ZN7cutlass13device_kernelIN5flash19enable_sm80_to_sm89INS1_16FlashAttnFwdSm80INS1_25CollectiveMainloopFwdSm80ILi4ELi1ELb0EN4cute5tupleIJNS5_1CILi128EEENS7_ILi96EEENS7_ILi64EEEEEELi64ENS_6half_tEfNS_4arch4Sm80ELb0ELb1ELb1ELb1ELb0ELb0ELb1ELb0EEENS1_21CollectiveEpilogueFwdINS6_IJS8_SA_S9_EEENS6_IJNS7_ILi1EEESI_SI_EEESC_SE_Li128ELb1ELb1ELb0ELb0EEENS1_19SingleTileSchedulerILb1ELb0ELb1ELi128EEEEEEEEEvNT_6ParamsE)
        /*0110*/ 	.word	0x00000000


	//----- nvinfo : EIATTR_MIN_STACK_SIZE
	.align		4
.L_56:
        /*0114*/ 	.byte	0x04, 0x12
        /*0116*/ 	.short	(.L_58 - .L_57)
	.align		4
.L_57:
        /*0118*/ 	.word	index@(_ZN7cutlass13device_kernelIN5flash19enable_sm80_to_sm89INS1_16FlashAttnFwdSm80INS1_25CollectiveMainloopFwdSm80ILi4ELi1ELb0EN4cute5tupleIJNS5_1CILi128EEENS7_ILi96EEENS7_ILi64EEEEEELi64ENS_6half_tEfNS_4arch4Sm80ELb0ELb1ELb1ELb1ELb0ELb1ELb1ELb0EEENS1_21CollectiveEpilogueFwdINS6_IJS8_SA_S9_EEENS6_IJNS7_ILi1EEESI_SI_EEESC_SE_Li128ELb1ELb1ELb0ELb0EEENS1_19SingleTileSchedulerILb1ELb0ELb1ELi128EEEEEEEEEvNT_6ParamsE)
        /*011c*/ 	.word	0x00000000


	//----- nvinfo : EIATTR_MIN_STACK_SIZE
	.align		4
.L_58:
        /*0120*/ 	.byte	0x04, 0x12
        /*0122*/ 	.short	(.L_60 - .L_59)
	.align		4
.L_59:
        /*0124*/ 	.word	index@(_ZN7cutlass13device_kernelIN5flash19enable_sm80_to_sm89INS1_16FlashAttnFwdSm80INS1_25CollectiveMainloopFwdSm80ILi4ELi1ELb0EN4cute5tupleIJNS5_1CILi128EEENS7_ILi112EEENS7_ILi64EEEEEELi64ENS_6half_tEfNS_4arch4Sm80ELb1ELb0ELb1ELb0ELb0ELb0ELb1ELb0EEENS1_21CollectiveEpilogueFwdINS6_IJS8_SA_S9_EEENS6_IJNS7_ILi1EEESI_SI_EEESC_SE_Li128ELb0ELb1ELb0ELb0EEENS1_30DynamicPersistentTileSchedulerILi128ELi128ELb0ELb1ELb0EEEEEEEEEvNT_6ParamsE)
        /*0128*/ 	.word	0x00000000


	//----- nvinfo : EIATTR_MIN_STACK_SIZE
	.align		4
.L_60:
        /*012c*/ 	.byte	0x04, 0x12
        /*012e*/ 	.short	(.L_62 - .L_61)
	.align		4
.L_61:
        /*0130*/ 	.word	index@(_ZN7cutlass13device_kernelIN5flash19enable_sm80_to_sm89INS1_16FlashAttnFwdSm80INS1_25CollectiveMainloopFwdSm80ILi4ELi1ELb0EN4cute5tupleIJNS5_1CILi128EEENS7_ILi112EEENS7_ILi64EEEEEELi64ENS_6half_tEfNS_4arch4Sm80ELb1ELb0ELb1ELb1ELb0ELb0ELb1ELb0EEENS1_21CollectiveEpilogueFwdINS6_IJS8_SA_S9_EEENS6_IJNS7_ILi1EEESI_SI_EEESC_SE_Li128ELb1ELb1ELb0ELb0EEENS1_19SingleTileSchedulerILb1ELb0ELb1ELi128EEEEEEEEEvNT_6ParamsE)
        /*0134*/ 	.word	0x00000000


	//----- nvinfo : EIATTR_MIN_STACK_SIZE
	.align		4
.L_62:
        /*0138*/ 	.byte	0x04, 0x12
        /*013a*/ 	.short	(.L_64 - .L_63)
	.align		4
.L_63:
        /*013c*/ 	.word	index@(_ZN7cutlass13device_kernelIN5flash19enable_sm80_to_sm89INS1_16FlashAttnFwdSm80INS1_25CollectiveMainloopFwdSm80ILi4ELi1ELb0EN4cute5tupleIJNS5_1CILi128EEENS7_ILi112EEENS7_ILi64EEEEEELi64ENS_6half_tEfNS_4arch4Sm80ELb1ELb0ELb1ELb1ELb0ELb1ELb1ELb0EEENS1_21CollectiveEpilogueFwdINS6_IJS8_SA_S9_EEENS6_IJNS7_ILi1EEESI_SI_EEESC_SE_Li128ELb1ELb1ELb0ELb0EEENS1_19SingleTileSchedulerILb1ELb0ELb1ELi128EEEEEEEEEvNT_6ParamsE)
        /*0140*/ 	.word	0x00000000
.L_64:


//--------------------- .nv.compat                --------------------------
	.section	.nv.compat,"",@"SHT_CUDA_COMPAT_INFO"
	.align	4
        /*0000*/ 	.byte	0x02, 0x09, 0x01, 0x00, 0x02, 0x02, 0x01, 0x00, 0x02, 0x05, 0x05, 0x00, 0x03, 0x07, 0x01, 0x01
        /*0010*/ 	.byte	0x02, 0x03, 0x00, 0x00, 0x02, 0x06, 0x01, 0x00, 0x04, 0x0b, 0x08, 0x00, 0x00, 0x00, 0x00, 0x00
        /*0020*/ 	.byte	0x00, 0x00, 0x00, 0x00


//--------------------- .nv.info._ZN7cutlass13device_kernelIN5flash19enable_sm80_to_sm89INS1_16FlashAttnFwdSm80INS1_25CollectiveMainloopFwdSm80ILi4ELi1ELb0EN4cute5tupleIJNS5_1CILi128EEENS7_ILi112EEENS7_ILi64EEEEEELi64ENS_6half_tEfNS_4arch4Sm80ELb0ELb0ELb1ELb0ELb0ELb0ELb1ELb0EEENS1_21CollectiveEpilogueFwdINS6_IJS8_SA_S9_EEENS6_IJNS7_ILi1EEESI_SI_EEESC_SE_Li128ELb0ELb1ELb0ELb0EEENS1_19SingleTileSchedulerILb0ELb0ELb1ELi128EEEEEEEEEvNT_6ParamsE --------------------------
	.section	.nv.info._ZN7cutlass13device_kernelIN5flash19enable_sm80_to_sm89INS1_16FlashAttnFwdSm80INS1_25CollectiveMainloopFwdSm80ILi4ELi1ELb0EN4cute5tupleIJNS5_1CILi128EEENS7_ILi112EEENS7_ILi64EEEEEELi64ENS_6half_tEfNS_4arch4Sm80ELb0ELb0ELb1ELb0ELb0ELb0ELb1ELb0EEENS1_21CollectiveEpilogueFwdINS6_IJS8_SA_S9_EEENS6_IJNS7_ILi1EEESI_SI_EEESC_SE_Li128ELb0ELb1ELb0ELb0EEENS1_19SingleTileSchedulerILb0ELb0ELb1ELi128EEEEEEEEEvNT_6ParamsE,"",@"SHT_CUDA_INFO"
	.sectionflags	@""
	.align	4


	//----- nvinfo : EIATTR_CUDA_API_VERSION
	.align		4
        /*0000*/ 	.byte	0x04, 0x37
        /*0002*/ 	.short	(.L_66 - .L_65)
.L_65:
        /*0004*/ 	.word	0x00000082


	//----- nvinfo : EIATTR_KPARAM_INFO
	.align		4
.L_66:
        /*0008*/ 	.byte	0x04, 0x17
        /*000a*/ 	.short	(.L_68 - .L_67)
.L_67:
        /*000c*/ 	.word	0x00000000
        /*0010*/ 	.short	0x0000
        /*0012*/ 	.short	0x0000
        /*0014*/ 	.byte	0x00, 0xf0, 0x61, 0x10


	//----- nvinfo : EIATTR_SPARSE_MMA_MASK
	.align		4
.L_68:
        /*0018*/ 	.byte	0x03, 0x50
        /*001a*/ 	.short	0x0000


	//----- nvinfo : EIATTR_MAXREG_COUNT
	.align		4
        /*001c*/ 	.byte	0x03, 0x1b
        /*001e*/ 	.short	0x00ff


	//----- nvinfo : EIATTR_MERCURY_ISA_VERSION
	.align		4
        /*0020*/ 	.byte	0x03, 0x5f
        /*0022*/ 	.short	0x0101


	//----- nvinfo : EIATTR_VRC_CTA_INIT_COUNT
	.align		4
        /*0024*/ 	.byte	0x02, 0x4a
	.zero		1
	.zero		1


	//----- nvinfo : EIATTR_EXIT_INSTR_OFFSETS
	.align		4
        /*0028*/ 	.byte	0x04, 0x1c
        /*002a*/ 	.short	(.L_70 - .L_69)


	//   ....[0]....
.L_69:
        /*002c*/ 	.word	0x00000010


	//----- nvinfo : EIATTR_MAX_THREADS
	.align		4
.L_70:
        /*0030*/ 	.byte	0x04, 0x05
        /*0032*/ 	.short	(.L_72 - .L_71)
.L_71:
        /*0034*/ 	.word	0x00000080
        /*0038*/ 	.word	0x00000001
        /*003c*/ 	.word	0x00000001


	//----- nvinfo : EIATTR_CBANK_PARAM_SIZE
	.align		4
.L_72:
        /*0040*/ 	.byte	0x03, 0x19
        /*0042*/ 	.short	0x0418


	//----- nvinfo : EIATTR_PARAM_CBANK
	.align		4
        /*0044*/ 	.byte	0x04, 0x0a
        /*0046*/ 	.short	(.L_74 - .L_73)
	.align		4
.L_73:
        /*0048*/ 	.word	index@(.nv.constant0._ZN7cutlass13device_kernelIN5flash19enable_sm80_to_sm89INS1_16FlashAttnFwdSm80INS1_25CollectiveMainloopFwdSm80ILi4ELi1ELb0EN4cute5tupleIJNS5_1CILi128EEENS7_ILi112EEENS7_ILi64EEEEEELi64ENS_6half_tEfNS_4arch4Sm80ELb0ELb0ELb1ELb0ELb0ELb0ELb1ELb0EEENS1_21CollectiveEpilogueFwdINS6_IJS8_SA_S9_EEENS6_IJNS7_ILi1EEESI_SI_EEESC_SE_Li128ELb0ELb1ELb0ELb0EEENS1_19SingleTileSchedulerILb0ELb0ELb1ELi128EEEEEEEEEvNT_6ParamsE)
        /*004c*/ 	.short	0x0380
        /*004e*/ 	.short	0x0418


	//----- nvinfo : EIATTR_SW_WAR
	.align		4
.L_74:
        /*0050*/ 	.byte	0x04, 0x36
        /*0052*/ 	.short	(.L_76 - .L_75)
.L_75:
        /*0054*/ 	.word	0x00000008
.L_76:


//--------------------- .nv.info._ZN7cutlass13device_kernelIN5flash19enable_sm80_to_sm89INS1_16FlashAttnFwdSm80INS1_25CollectiveMainloopFwdSm80ILi4ELi1ELb0EN4cute5tupleIJNS5_1CILi128EEENS7_ILi112EEENS7_ILi64EEEEEELi64ENS_6half_tEfNS_4arch4Sm80ELb0ELb0ELb1ELb1ELb0ELb0ELb1ELb0EEENS1_21CollectiveEpilogueFwdINS6_IJS8_SA_S9_EEENS6_IJNS7_ILi1EEESI_SI_EEESC_SE_Li128ELb1ELb1ELb0ELb0EEENS1_19SingleTileSchedulerILb1ELb0ELb1ELi128EEEEEEEEEvNT_6ParamsE --------------------------
	.section	.nv.info._ZN7cutlass13device_kernelIN5flash19enable_sm80_to_sm89INS1_16FlashAttnFwdSm80INS1_25CollectiveMainloopFwdSm80ILi4ELi1ELb0EN4cute5tupleIJNS5_1CILi128EEENS7_ILi112EEENS7_ILi64EEEEEELi64ENS_6half_tEfNS_4arch4Sm80ELb0ELb0ELb1ELb1ELb0ELb0ELb1ELb0EEENS1_21CollectiveEpilogueFwdINS6_IJS8_SA_S9_EEENS6_IJNS7_ILi1EEESI_SI_EEESC_SE_Li128ELb1ELb1ELb0ELb0EEENS1_19SingleTileSchedulerILb1ELb0ELb1ELi128EEEEEEEEEvNT_6ParamsE,"",@"SHT_CUDA_INFO"
	.sectionflags	@""
	.align	4


	//----- nvinfo : EIATTR_CUDA_API_VERSION
	.align		4
        /*0000*/ 	.byte	0x04, 0x37
        /*0002*/ 	.short	(.L_78 - .L_77)
.L_77:
        /*0004*/ 	.word	0x00000082


	//----- nvinfo : EIATTR_KPARAM_INFO
	.align		4
.L_78:
        /*0008*/ 	.byte	0x04, 0x17
        /*000a*/ 	.short	(.L_80 - .L_79)
.L_79:
        /*000c*/ 	.word	0x00000000
        /*0010*/ 	.short	0x0000
        /*0012*/ 	.short	0x0000
        /*0014*/ 	.byte	0x00, 0xf0, 0x61, 0x10


	//----- nvinfo : EIATTR_SPARSE_MMA_MASK
	.align		4
.L_80:
        /*0018*/ 	.byte	0x03, 0x50
        /*001a*/ 	.short	0x0000


	//----- nvinfo : EIATTR_MAXREG_COUNT
	.align		4
        /*001c*/ 	.byte	0x03, 0x1b
        /*001e*/ 	.short	0x00ff


	//----- nvinfo : EIATTR_MERCURY_ISA_VERSION
	.align		4
        /*0020*/ 	.byte	0x03, 0x5f
        /*0022*/ 	.short	0x0101


	//----- nvinfo : EIATTR_VRC_CTA_INIT_COUNT
	.align		4
        /*0024*/ 	.byte	0x02, 0x4a
	.zero		1
	.zero		1


	//----- nvinfo : EIATTR_EXIT_INSTR_OFFSETS
	.align		4
        /*0028*/ 	.byte	0x04, 0x1c
        /*002a*/ 	.short	(.L_82 - .L_81)


	//   ....[0]....
.L_81:
        /*002c*/ 	.word	0x00000010


	//----- nvinfo : EIATTR_MAX_THREADS
	.align		4
.L_82:
        /*0030*/ 	.byte	0x04, 0x05
        /*0032*/ 	.short	(.L_84 - .L_83)
.L_83:
        /*0034*/ 	.word	0x00000080
        /*0038*/ 	.word	0x00000001
        /*003c*/ 	.word	0x00000001


	//----- nvinfo : EIATTR_CBANK_PARAM_SIZE
	.align		4
.L_84:
        /*0040*/ 	.byte	0x03, 0x19
        /*0042*/ 	.short	0x0418


	//----- nvinfo : EIATTR_PARAM_CBANK
	.align		4
        /*0044*/ 	.byte	0x04, 0x0a
        /*0046*/ 	.short	(.L_86 - .L_85)
	.align		4
.L_85:
        /*0048*/ 	.word	index@(.nv.constant0._ZN7cutlass13device_kernelIN5flash19enable_sm80_to_sm89INS1_16FlashAttnFwdSm80INS1_25CollectiveMainloopFwdSm80ILi4ELi1ELb0EN4cute5tupleIJNS5_1CILi128EEENS7_ILi112EEENS7_ILi64EEEEEELi64ENS_6half_tEfNS_4arch4Sm80ELb0ELb0ELb1ELb1ELb0ELb0ELb1ELb0EEENS1_21CollectiveEpilogueFwdINS6_IJS8_SA_S9_EEENS6_IJNS7_ILi1EEESI_SI_EEESC_SE_Li128ELb1ELb1ELb0ELb0EEENS1_19SingleTileSchedulerILb1ELb0ELb1ELi128EEEEEEEEEvNT_6ParamsE)
        /*004c*/ 	.short	0x0380
        /*004e*/ 	.short	0x0418


	//----- nvinfo : EIATTR_SW_WAR
	.align		4
.L_86:
        /*0050*/ 	.byte	0x04, 0x36
        /*0052*/ 	.short	(.L_88 - .L_87)
.L_87:
        /*0054*/ 	.word	0x00000008
.L_88:


//--------------------- .nv.info._ZN7cutlass13device_kernelIN5flash19enable_sm80_to_sm89INS1_16FlashAttnFwdSm80INS1_25CollectiveMainloopFwdSm80ILi4ELi1ELb0EN4cute5tupleIJNS5_1CILi128EEENS7_ILi112EEENS7_ILi64EEEEEELi64ENS_6half_tEfNS_4arch4Sm80ELb0ELb0ELb1ELb1ELb0ELb1ELb1ELb0EEENS1_21CollectiveEpilogueFwdINS6_IJS8_SA_S9_EEENS6_IJNS7_ILi1EEESI_SI_EEESC_SE_Li128ELb1ELb1ELb0ELb0EEENS1_19SingleTileSchedulerILb1ELb0ELb1ELi128EEEEEEEEEvNT_6ParamsE --------------------------
	.section	.nv.info._ZN7cutlass13device_kernelIN5flash19enable_sm80_to_sm89INS1_16FlashAttnFwdSm80INS1_25CollectiveMainloopFwdSm80ILi4ELi1ELb0EN4cute5tupleIJNS5_1CILi128EEENS7_ILi112EEENS7_ILi64EEEEEELi64ENS_6half_tEfNS_4arch4Sm80ELb0ELb0ELb1ELb1ELb0ELb1ELb1ELb0EEENS1_21CollectiveEpilogueFwdINS6_IJS8_SA_S9_EEENS6_IJNS7_ILi1EEESI_SI_EEESC_SE_Li128ELb1ELb1ELb0ELb0EEENS1_19SingleTileSchedulerILb1ELb0ELb1ELi128EEEEEEEEEvNT_6ParamsE,"",@"SHT_CUDA_INFO"
	.sectionflags	@""
	.align	4


	//----- nvinfo : EIATTR_CUDA_API_VERSION
	.align		4
        /*0000*/ 	.byte	0x04, 0x37
        /*0002*/ 	.short	(.L_90 - .L_89)
.L_89:
        /*0004*/ 	.word	0x00000082


	//----- nvinfo : EIATTR_KPARAM_INFO
	.align		4
.L_90:
        /*0008*/ 	.byte	0x04, 0x17
        /*000a*/ 	.short	(.L_92 - .L_91)
.L_91:
        /*000c*/ 	.word	0x00000000
        /*0010*/ 	.short	0x0000
        /*0012*/ 	.short	0x0000
        /*0014*/ 	.byte	0x00, 0xf0, 0x61, 0x10


	//----- nvinfo : EIATTR_SPARSE_MMA_MASK
	.align		4
.L_92:
        /*0018*/ 	.byte	0x03, 0x50
        /*001a*/ 	.short	0x0000


	//----- nvinfo : EIATTR_MAXREG_COUNT
	.align		4
        /*001c*/ 	.byte	0x03, 0x1b
        /*001e*/ 	.short	0x00ff


	//----- nvinfo : EIATTR_MERCURY_ISA_VERSION
	.align		4
        /*0020*/ 	.byte	0x03, 0x5f
        /*0022*/ 	.short	0x0101


	//----- nvinfo : EIATTR_VRC_CTA_INIT_COUNT
	.align		4
        /*0024*/ 	.byte	0x02, 0x4a
	.zero		1
	.zero		1


	//----- nvinfo : EIATTR_EXIT_INSTR_OFFSETS
	.align		4
        /*0028*/ 	.byte	0x04, 0x1c
        /*002a*/ 	.short	(.L_94 - .L_93)


	//   ....[0]....
.L_93:
        /*002c*/ 	.word	0x00000010


	//----- nvinfo : EIATTR_MAX_THREADS
	.align		4
.L_94:
        /*0030*/ 	.byte	0x04, 0x05
        /*0032*/ 	.short	(.L_96 - .L_95)
.L_95:
        /*0034*/ 	.word	0x00000080
        /*0038*/ 	.word	0x00000001
        /*003c*/ 	.word	0x00000001


	//----- nvinfo : EIATTR_CBANK_PARAM_SIZE
	.align		4
.L_96:
        /*0040*/ 	.byte	0x03, 0x19
        /*0042*/ 	.short	0x0418


	//----- nvinfo : EIATTR_PARAM_CBANK
	.align		4
        /*0044*/ 	.byte	0x04, 0x0a
        /*0046*/ 	.short	(.L_98 - .L_97)
	.align		4
.L_97:
        /*0048*/ 	.word	index@(.nv.constant0._ZN7cutlass13device_kernelIN5flash19enable_sm80_to_sm89INS1_16FlashAttnFwdSm80INS1_25CollectiveMainloopFwdSm80ILi4ELi1ELb0EN4cute5tupleIJNS5_1CILi128EEENS7_ILi112EEENS7_ILi64EEEEEELi64ENS_6half_tEfNS_4arch4Sm80ELb0ELb0ELb1ELb1ELb0ELb1ELb1ELb0EEENS1_21CollectiveEpilogueFwdINS6_IJS8_SA_S9_EEENS6_IJNS7_ILi1EEESI_SI_EEESC_SE_Li128ELb1ELb1ELb0ELb0EEENS1_19SingleTileSchedulerILb1ELb0ELb1ELi128EEEEEEEEEvNT_6ParamsE)
        /*004c*/ 	.short	0x0380
        /*004e*/ 	.short	0x0418


	//----- nvinfo : EIATTR_SW_WAR
	.align		4
.L_98:
        /*0050*/ 	.byte	0x04, 0x36
        /*0052*/ 	.short	(.L_100 - .L_99)
.L_99:
        /*0054*/ 	.word	0x00000008
.L_100:


//--------------------- .nv.info._ZN7cutlass13device_kernelIN5flash19enable_sm80_to_sm89INS1_16FlashAttnFwdSm80INS1_25CollectiveMainloopFwdSm80ILi4ELi1ELb0EN4cute5tupleIJNS5_1CILi128EEENS7_ILi96EEENS7_ILi64EEEEEELi64ENS_6half_tEfNS_4arch4Sm80ELb0ELb1ELb1ELb0ELb0ELb0ELb1ELb0EEENS1_21CollectiveEpilogueFwdINS6_IJS8_SA_S9_EEENS6_IJNS7_ILi1EEESI_SI_EEESC_SE_Li128ELb0ELb1ELb0ELb0EEENS1_19SingleTileSchedulerILb0ELb0ELb1ELi128EEEEEEEEEvNT_6ParamsE --------------------------
	.section	.nv.info._ZN7cutlass13device_kernelIN5flash19enable_sm80_to_sm89INS1_16FlashAttnFwdSm80INS1_25CollectiveMainloopFwdSm80ILi4ELi1ELb0EN4cute5tupleIJNS5_1CILi128EEENS7_ILi96EEENS7_ILi64EEEEEELi64ENS_6half_tEfNS_4arch4Sm80ELb0ELb1ELb1ELb0ELb0ELb0ELb1ELb0EEENS1_21CollectiveEpilogueFwdINS6_IJS8_SA_S9_EEENS6_IJNS7_ILi1EEESI_SI_EEESC_SE_Li128ELb0ELb1ELb0ELb0EEENS1_19SingleTileSchedulerILb0ELb0ELb1ELi128EEEEEEEEEvNT_6ParamsE,"",@"SHT_CUDA_INFO"
	.sectionflags	@""
	.align	4


	//----- nvinfo : EIATTR_CUDA_API_VERSION
	.align		4
        /*0000*/ 	.byte	0x04, 0x37
        /*0002*/ 	.short	(.L_102 - .L_101)
.L_101:
        /*0004*/ 	.word	0x00000082


	//----- nvinfo : EIATTR_KPARAM_INFO
	.align		4
.L_102:
        /*0008*/ 	.byte	0x04, 0x17
        /*000a*/ 	.short	(.L_104 - .L_103)
.L_103:
        /*000c*/ 	.word	0x00000000
        /*0010*/ 	.short	0x0000
        /*0012*/ 	.short	0x0000
        /*0014*/ 	.byte	0x00, 0xf0, 0x61, 0x10


	//----- nvinfo : EIATTR_SPARSE_MMA_MASK
	.align		4
.L_104:
        /*0018*/ 	.byte	0x03, 0x50
        /*001a*/ 	.short	0x0000


	//----- nvinfo : EIATTR_MAXREG_COUNT
	.align		4
        /*001c*/ 	.byte	0x03, 0x1b
        /*001e*/ 	.short	0x00ff


	//----- nvinfo : EIATTR_MERCURY_ISA_VERSION
	.align		4
        /*0020*/ 	.byte	0x03, 0x5f
        /*0022*/ 	.short	0x0101


	//----- nvinfo : EIATTR_VRC_CTA_INIT_COUNT
	.align		4
        /*0024*/ 	.byte	0x02, 0x4a
	.zero		1
	.zero		1


	//----- nvinfo : EIATTR_EXIT_INSTR_OFFSETS
	.align		4
        /*0028*/ 	.byte	0x04, 0x1c
        /*002a*/ 	.short	(.L_106 - .L_105)


	//   ....[0]....
.L_105:
        /*002c*/ 	.word	0x00000010


	//----- nvinfo : EIATTR_MAX_THREADS
	.align		4
.L_106:
        /*0030*/ 	.byte	0x04, 0x05
        /*0032*/ 	.short	(.L_108 - .L_107)
.L_107:
        /*0034*/ 	.word	0x00000080
        /*0038*/ 	.word	0x00000001
        /*003c*/ 	.word	0x00000001


	//----- nvinfo : EIATTR_CBANK_PARAM_SIZE
	.align		4
.L_108:
        /*0040*/ 	.byte	0x03, 0x19
        /*0042*/ 	.short	0x0418


	//----- nvinfo : EIATTR_PARAM_CBANK
	.align		4
        /*0044*/ 	.byte	0x04, 0x0a
        /*0046*/ 	.short	(.L_110 - .L_109)
	.align		4
.L_109:
        /*0048*/ 	.word	index@(.nv.constant0._ZN7cutlass13device_kernelIN5flash19enable_sm80_to_sm89INS1_16FlashAttnFwdSm80INS1_25CollectiveMainloopFwdSm80ILi4ELi1ELb0EN4cute5tupleIJNS5_1CILi128EEENS7_ILi96EEENS7_ILi64EEEEEELi64ENS_6half_tEfNS_4arch4Sm80ELb0ELb1ELb1ELb0ELb0ELb0ELb1ELb0EEENS1_21CollectiveEpilogueFwdINS6_IJS8_SA_S9_EEENS6_IJNS7_ILi1EEESI_SI_EEESC_SE_Li128ELb0ELb1ELb0ELb0EEENS1_19SingleTileSchedulerILb0ELb0ELb1ELi128EEEEEEEEEvNT_6ParamsE)
        /*004c*/ 	.short	0x0380
        /*004e*/ 	.short	0x0418


	//----- nvinfo : EIATTR_SW_WAR
	.align		4
.L_110:
        /*0050*/ 	.byte	0x04, 0x36
        /*0052*/ 	.short	(.L_112 - .L_111)
.L_111:
        /*0054*/ 	.word	0x00000008
.L_112:


//--------------------- .nv.info._ZN7cutlass13device_kernelIN5flash19enable_sm80_to_sm89INS1_16FlashAttnFwdSm80INS1_25CollectiveMainloopFwdSm80ILi4ELi1ELb0EN4cute5tupleIJNS5_1CILi128EEENS7_ILi96EEENS7_ILi64EEEEEELi64ENS_6half_tEfNS_4arch4Sm80ELb0ELb1ELb1ELb1ELb0ELb0ELb1ELb0EEENS1_21CollectiveEpilogueFwdINS6_IJS8_SA_S9_EEENS6_IJNS7_ILi1EEESI_SI_EEESC_SE_Li128ELb1ELb1ELb0ELb0EEENS1_19SingleTileSchedulerILb1ELb0ELb1ELi128EEEEEEEEEvNT_6ParamsE --------------------------
	.section	.nv.info._ZN7cutlass13device_kernelIN5flash19enable_sm80_to_sm89INS1_16FlashAttnFwdSm80INS1_25CollectiveMainloopFwdSm80ILi4ELi1ELb0EN4cute5tupleIJNS5_1CILi128EEENS7_ILi96EEENS7_ILi64EEEEEELi64ENS_6half_tEfNS_4arch4Sm80ELb0ELb1ELb1ELb1ELb0ELb0ELb1ELb0EEENS1_21CollectiveEpilogueFwdINS6_IJS8_SA_S9_EEENS6_IJNS7_ILi1EEESI_SI_EEESC_SE_Li128ELb1ELb1ELb0ELb0EEENS1_19SingleTileSchedulerILb1ELb0ELb1ELi128EEEEEEEEEvNT_6ParamsE,"",@"SHT_CUDA_INFO"
	.sectionflags	@""
	.align	4


	//----- nvinfo : EIATTR_CUDA_API_VERSION
	.align		4
        /*0000*/ 	.byte	0x04, 0x37
        /*0002*/ 	.short	(.L_114 - .L_113)
.L_113:
        /*0004*/ 	.word	0x00000082


	//----- nvinfo : EIATTR_KPARAM_INFO
	.align		4
.L_114:
        /*0008*/ 	.byte	0x04, 0x17
        /*000a*/ 	.short	(.L_116 - .L_115)
.L_115:
        /*000c*/ 	.word	0x00000000
        /*0010*/ 	.short	0x0000
        /*0012*/ 	.short	0x0000
        /*0014*/ 	.byte	0x00, 0xf0, 0x61, 0x10


	//----- nvinfo : EIATTR_SPARSE_MMA_MASK
	.align		4
.L_116:
        /*0018*/ 	.byte	0x03, 0x50
        /*001a*/ 	.short	0x0000


	//----- nvinfo : EIATTR_MAXREG_COUNT
	.align		4
        /*001c*/ 	.byte	0x03, 0x1b
        /*001e*/ 	.short	0x00ff


	//----- nvinfo : EIATTR_MERCURY_ISA_VERSION
	.align		4
        /*0020*/ 	.byte	0x03, 0x5f
        /*0022*/ 	.short	0x0101


	//----- nvinfo : EIATTR_VRC_CTA_INIT_COUNT
	.align		4
        /*0024*/ 	.byte	0x02, 0x4a
	.zero		1
	.zero		1


	//----- nvinfo : EIATTR_EXIT_INSTR_OFFSETS
	.align		4
        /*0028*/ 	.byte	0x04, 0x1c
        /*002a*/ 	.short	(.L_118 - .L_117)


	//   ....[0]....
.L_117:
        /*002c*/ 	.word	0x00000010


	//----- nvinfo : EIATTR_MAX_THREADS
	.align		4
.L_118:
        /*0030*/ 	.byte	0x04, 0x05
        /*0032*/ 	.short	(.L_120 - .L_119)
.L_119:
        /*0034*/ 	.word	0x00000080
        /*0038*/ 	.word	0x00000001
        /*003c*/ 	.word	0x00000001


	//----- nvinfo : EIATTR_CBANK_PARAM_SIZE
	.align		4
.L_120:
        /*0040*/ 	.byte	0x03, 0x19
        /*0042*/ 	.short	0x0418


	//----- nvinfo : EIATTR_PARAM_CBANK
	.align		4
        /*0044*/ 	.byte	0x04, 0x0a
        /*0046*/ 	.short	(.L_122 - .L_121)
	.align		4
.L_121:
        /*0048*/ 	.word	index@(.nv.constant0._ZN7cutlass13device_kernelIN5flash19enable_sm80_to_sm89INS1_16FlashAttnFwdSm80INS1_25CollectiveMainloopFwdSm80ILi4ELi1ELb0EN4cute5tupleIJNS5_1CILi128EEENS7_ILi96EEENS7_ILi64EEEEEELi64ENS_6half_tEfNS_4arch4Sm80ELb0ELb1ELb1ELb1ELb0ELb0ELb1ELb0EEENS1_21CollectiveEpilogueFwdINS6_IJS8_SA_S9_EEENS6_IJNS7_ILi1EEESI_SI_EEESC_SE_Li128ELb1ELb1ELb0ELb0EEENS1_19SingleTileSchedulerILb1ELb0ELb1ELi128EEEEEEEEEvNT_6ParamsE)
        /*004c*/ 	.short	0x0380
        /*004e*/ 	.short	0x0418


	//----- nvinfo : EIATTR_SW_WAR
	.align		4
.L_122:
        /*0050*/ 	.byte	0x04, 0x36
        /*0052*/ 	.short	(.L_124 - .L_123)
.L_123:
        /*0054*/ 	.word	0x00000008
.L_124:


//--------------------- .nv.info._ZN7cutlass13device_kernelIN5flash19enable_sm80_to_sm89INS1_16FlashAttnFwdSm80INS1_25CollectiveMainloopFwdSm80ILi4ELi1ELb0EN4cute5tupleIJNS5_1CILi128EEENS7_ILi96EEENS7_ILi64EEEEEELi64ENS_6half_tEfNS_4arch4Sm80ELb0ELb1ELb1ELb1ELb0ELb1ELb1ELb0EEENS1_21CollectiveEpilogueFwdINS6_IJS8_SA_S9_EEENS6_IJNS7_ILi1EEESI_SI_EEESC_SE_Li128ELb1ELb1ELb0ELb0EEENS1_19SingleTileSchedulerILb1ELb0ELb1ELi128EEEEEEEEEvNT_6ParamsE --------------------------
	.section	.nv.info._ZN7cutlass13device_kernelIN5flash19enable_sm80_to_sm89INS1_16FlashAttnFwdSm80INS1_25CollectiveMainloopFwdSm80ILi4ELi1ELb0EN4cute5tupleIJNS5_1CILi128EEENS7_ILi96EEENS7_ILi64EEEEEELi64ENS_6half_tEfNS_4arch4Sm80ELb0ELb1ELb1ELb1ELb0ELb1ELb1ELb0EEENS1_21CollectiveEpilogueFwdINS6_IJS8_SA_S9_EEENS6_IJNS7_ILi1EEESI_SI_EEESC_SE_Li128ELb1ELb1ELb0ELb0EEENS1_19SingleTileSchedulerILb1ELb0ELb1ELi128EEEEEEEEEvNT_6ParamsE,"",@"SHT_CUDA_INFO"
	.sectionflags	@""
	.align	4


	//----- nvinfo : EIATTR_CUDA_API_VERSION
	.align		4
        /*0000*/ 	.byte	0x04, 0x37
        /*0002*/ 	.short	(.L_126 - .L_125)
.L_125:
        /*0004*/ 	.word	0x00000082


	//----- nvinfo : EIATTR_KPARAM_INFO
	.align		4
.L_126:
        /*0008*/ 	.byte	0x04, 0x17
        /*000a*/ 	.short	(.L_128 - .L_127)
.L_127:
        /*000c*/ 	.word	0x00000000
        /*0010*/ 	.short	0x0000
        /*0012*/ 	.short	0x0000
        /*0014*/ 	.byte	0x00, 0xf0, 0x61, 0x10


	//----- nvinfo : EIATTR_SPARSE_MMA_MASK
	.align		4
.L_128:
        /*0018*/ 	.byte	0x03, 0x50
        /*001a*/ 	.short	0x0000


	//----- nvinfo : EIATTR_MAXREG_COUNT
	.align		4
        /*001c*/ 	.byte	0x03, 0x1b
        /*001e*/ 	.short	0x00ff


	//----- nvinfo : EIATTR_MERCURY_ISA_VERSION
	.align		4
        /*0020*/ 	.byte	0x03, 0x5f
        /*0022*/ 	.short	0x0101


	//----- nvinfo : EIATTR_VRC_CTA_INIT_COUNT
	.align		4
        /*0024*/ 	.byte	0x02, 0x4a
	.zero		1
	.zero		1


	//----- nvinfo : EIATTR_EXIT_INSTR_OFFSETS
	.align		4
        /*0028*/ 	.byte	0x04, 0x1c
        /*002a*/ 	.short	(.L_130 - .L_129)


	//   ....[0]....
.L_129:
        /*002c*/ 	.word	0x00000010


	//----- nvinfo : EIATTR_MAX_THREADS
	.align		4
.L_130:
        /*0030*/ 	.byte	0x04, 0x05
        /*0032*/ 	.short	(.L_132 - .L_131)
.L_131:
        /*0034*/ 	.word	0x00000080
        /*0038*/ 	.word	0x00000001
        /*003c*/ 	.word	0x00000001


	//----- nvinfo : EIATTR_CBANK_PARAM_SIZE
	.align		4
.L_132:
        /*0040*/ 	.byte	0x03, 0x19
        /*0042*/ 	.short	0x0418


	//----- nvinfo : EIATTR_PARAM_CBANK
	.align		4
        /*0044*/ 	.byte	0x04, 0x0a
        /*0046*/ 	.short	(.L_134 - .L_133)
	.align		4
.L_133:
        /*0048*/ 	.word	index@(.nv.constant0._ZN7cutlass13device_kernelIN5flash19enable_sm80_to_sm89INS1_16FlashAttnFwdSm80INS1_25CollectiveMainloopFwdSm80ILi4ELi1ELb0EN4cute5tupleIJNS5_1CILi128EEENS7_ILi96EEENS7_ILi64EEEEEELi64ENS_6half_tEfNS_4arch4Sm80ELb0ELb1ELb1ELb1ELb0ELb1ELb1ELb0EEENS1_21CollectiveEpilogueFwdINS6_IJS8_SA_S9_EEENS6_IJNS7_ILi1EEESI_SI_EEESC_SE_Li128ELb1ELb1ELb0ELb0EEENS1_19SingleTileSchedulerILb1ELb0ELb1ELi128EEEEEEEEEvNT_6ParamsE)
        /*004c*/ 	.short	0x0380
        /*004e*/ 	.short	0x0418


	//----- nvinfo : EIATTR_SW_WAR
	.align		4
.L_134:
        /*0050*/ 	.byte	0x04, 0x36
        /*0052*/ 	.short	(.L_136 - .L_135)
.L_135:
        /*0054*/ 	.word	0x00000008
.L_136:


//--------------------- .nv.info._ZN7cutlass13device_kernelIN5flash19enable_sm80_to_sm89INS1_16FlashAttnFwdSm80INS1_25CollectiveMainloopFwdSm80ILi4ELi1ELb0EN4cute5tupleIJNS5_1CILi128EEENS7_ILi112EEENS7_ILi64EEEEEELi64ENS_6half_tEfNS_4arch4Sm80ELb1ELb0ELb1ELb0ELb0ELb0ELb1ELb0EEENS1_21CollectiveEpilogueFwdINS6_IJS8_SA_S9_EEENS6_IJNS7_ILi1EEESI_SI_EEESC_SE_Li128ELb0ELb1ELb0ELb0EEENS1_30DynamicPersistentTileSchedulerILi128ELi128ELb0ELb1ELb0EEEEEEEEEvNT_6ParamsE --------------------------
	.section	.nv.info._ZN7cutlass13device_kernelIN5flash19enable_sm80_to_sm89INS1_16FlashAttnFwdSm80INS1_25CollectiveMainloopFwdSm80ILi4ELi1ELb0EN4cute5tupleIJNS5_1CILi128EEENS7_ILi112EEENS7_ILi64EEEEEELi64ENS_6half_tEfNS_4arch4Sm80ELb1ELb0ELb1ELb0ELb0ELb0ELb1ELb0EEENS1_21CollectiveEpilogueFwdINS6_IJS8_SA_S9_EEENS6_IJNS7_ILi1EEESI_SI_EEESC_SE_Li128ELb0ELb1ELb0ELb0EEENS1_30DynamicPersistentTileSchedulerILi128ELi128ELb0ELb1ELb0EEEEEEEEEvNT_6ParamsE,"",@"SHT_CUDA_INFO"
	.sectionflags	@""
	.align	4


	//----- nvinfo : EIATTR_CUDA_API_VERSION
	.align		4
        /*0000*/ 	.byte	0x04, 0x37
        /*0002*/ 	.short	(.L_138 - .L_137)
.L_137:
        /*0004*/ 	.word	0x00000082


	//----- nvinfo : EIATTR_KPARAM_INFO
	.align		4
.L_138:
        /*0008*/ 	.byte	0x04, 0x17
        /*000a*/ 	.short	(.L_140 - .L_139)
.L_139:
        /*000c*/ 	.word	0x00000000
        /*0010*/ 	.short	0x0000
        /*0012*/ 	.short	0x0000
        /*0014*/ 	.byte	0x00, 0xf0, 0xa1, 0x10


	//----- nvinfo : EIATTR_SPARSE_MMA_MASK
	.align		4
.L_140:
        /*0018*/ 	.byte	0x03, 0x50
        /*001a*/ 	.short	0x0000


	//----- nvinfo : EIATTR_MAXREG_COUNT
	.align		4
        /*001c*/ 	.byte	0x03, 0x1b
        /*001e*/ 	.short	0x00ff


	//----- nvinfo : EIATTR_MERCURY_ISA_VERSION
	.align		4
        /*0020*/ 	.byte	0x03, 0x5f
        /*0022*/ 	.short	0x0101


	//----- nvinfo : EIATTR_VRC_CTA_INIT_COUNT
	.align		4
        /*0024*/ 	.byte	0x02, 0x4a
	.zero		1
	.zero		1


	//----- nvinfo : EIATTR_EXIT_INSTR_OFFSETS
	.align		4
        /*0028*/ 	.byte	0x04, 0x1c
        /*002a*/ 	.short	(.L_142 - .L_141)


	//   ....[0]....
.L_141:
        /*002c*/ 	.word	0x00000010


	//----- nvinfo : EIATTR_MAX_THREADS
	.align		4
.L_142:
        /*0030*/ 	.byte	0x04, 0x05
        /*0032*/ 	.short	(.L_144 - .L_143)
.L_143:
        /*0034*/ 	.word	0x00000080
        /*0038*/ 	.word	0x00000001
        /*003c*/ 	.word	0x00000001


	//----- nvinfo : EIATTR_CBANK_PARAM_SIZE
	.align		4
.L_144:
        /*0040*/ 	.byte	0x03, 0x19
        /*0042*/ 	.short	0x0428


	//----- nvinfo : EIATTR_PARAM_CBANK
	.align		4
        /*0044*/ 	.byte	0x04, 0x0a
        /*0046*/ 	.short	(.L_146 - .L_145)
	.align		4
.L_145:
        /*0048*/ 	.word	index@(.nv.constant0._ZN7cutlass13device_kernelIN5flash19enable_sm80_to_sm89INS1_16FlashAttnFwdSm80INS1_25CollectiveMainloopFwdSm80ILi4ELi1ELb0EN4cute5tupleIJNS5_1CILi128EEENS7_ILi112EEENS7_ILi64EEEEEELi64ENS_6half_tEfNS_4arch4Sm80ELb1ELb0ELb1ELb0ELb0ELb0ELb1ELb0EEENS1_21CollectiveEpilogueFwdINS6_IJS8_SA_S9_EEENS6_IJNS7_ILi1EEESI_SI_EEESC_SE_Li128ELb0ELb1ELb0ELb0EEENS1_30DynamicPersistentTileSchedulerILi128ELi128ELb0ELb1ELb0EEEEEEEEEvNT_6ParamsE)
        /*004c*/ 	.short	0x0380
        /*004e*/ 	.short	0x0428


	//----- nvinfo : EIATTR_SW_WAR
	.align		4
.L_146:
        /*0050*/ 	.byte	0x04, 0x36
        /*0052*/ 	.short	(.L_148 - .L_147)
.L_147:
        /*0054*/ 	.word	0x00000008
.L_148:


//--------------------- .nv.info._ZN7cutlass13device_kernelIN5flash19enable_sm80_to_sm89INS1_16FlashAttnFwdSm80INS1_25CollectiveMainloopFwdSm80ILi4ELi1ELb0EN4cute5tupleIJNS5_1CILi128EEENS7_ILi112EEENS7_ILi64EEEEEELi64ENS_6half_tEfNS_4arch4Sm80ELb1ELb0ELb1ELb1ELb0ELb0ELb1ELb0EEENS1_21CollectiveEpilogueFwdINS6_IJS8_SA_S9_EEENS6_IJNS7_ILi1EEESI_SI_EEESC_SE_Li128ELb1ELb1ELb0ELb0EEENS1_19SingleTileSchedulerILb1ELb0ELb1ELi128EEEEEEEEEvNT_6ParamsE --------------------------
	.section	.nv.info._ZN7cutlass13device_kernelIN5flash19enable_sm80_to_sm89INS1_16FlashAttnFwdSm80INS1_25CollectiveMainloopFwdSm80ILi4ELi1ELb0EN4cute5tupleIJNS5_1CILi128EEENS7_ILi112EEENS7_ILi64EEEEEELi64ENS_6half_tEfNS_4arch4Sm80ELb1ELb0ELb1ELb1ELb0ELb0ELb1ELb0EEENS1_21CollectiveEpilogueFwdINS6_IJS8_SA_S9_EEENS6_IJNS7_ILi1EEESI_SI_EEESC_SE_Li128ELb1ELb1ELb0ELb0EEENS1_19SingleTileSchedulerILb1ELb0ELb1ELi128EEEEEEEEEvNT_6ParamsE,"",@"SHT_CUDA_INFO"
	.sectionflags	@""
	.align	4


	//----- nvinfo : EIATTR_CUDA_API_VERSION
	.align		4
        /*0000*/ 	.byte	0x04, 0x37
        /*0002*/ 	.short	(.L_150 - .L_149)
.L_149:
        /*0004*/ 	.word	0x00000082


	//----- nvinfo : EIATTR_KPARAM_INFO
	.align		4
.L_150:
        /*0008*/ 	.byte	0x04, 0x17
        /*000a*/ 	.short	(.L_152 - .L_151)
.L_151:
        /*000c*/ 	.word	0x00000000
        /*0010*/ 	.short	0x0000
        /*0012*/ 	.short	0x0000
        /*0014*/ 	.byte	0x00, 0xf0, 0x61, 0x10


	//----- nvinfo : EIATTR_SPARSE_MMA_MASK
	.align		4
.L_152:
        /*0018*/ 	.byte	0x03, 0x50
        /*001a*/ 	.short	0x0000


	//----- nvinfo : EIATTR_MAXREG_COUNT
	.align		4
        /*001c*/ 	.byte	0x03, 0x1b
        /*001e*/ 	.short	0x00ff


	//----- nvinfo : EIATTR_MERCURY_ISA_VERSION
	.align		4
        /*0020*/ 	.byte	0x03, 0x5f
        /*0022*/ 	.short	0x0101


	//----- nvinfo : EIATTR_VRC_CTA_INIT_COUNT
	.align		4
        /*0024*/ 	.byte	0x02, 0x4a
	.zero		1
	.zero		1


	//----- nvinfo : EIATTR_EXIT_INSTR_OFFSETS
	.align		4
        /*0028*/ 	.byte	0x04, 0x1c
        /*002a*/ 	.short	(.L_154 - .L_153)


	//   ....[0]....
.L_153:
        /*002c*/ 	.word	0x00000010


	//----- nvinfo : EIATTR_MAX_THREADS
	.align		4
.L_154:
        /*0030*/ 	.byte	0x04, 0x05
        /*0032*/ 	.short	(.L_156 - .L_155)
.L_155:
        /*0034*/ 	.word	0x00000080
        /*0038*/ 	.word	0x00000001
        /*003c*/ 	.word	0x00000001


	//----- nvinfo : EIATTR_CBANK_PARAM_SIZE
	.align		4
.L_156:
        /*0040*/ 	.byte	0x03, 0x19
        /*0042*/ 	.short	0x0418


	//----- nvinfo : EIATTR_PARAM_CBANK
	.align		4
        /*0044*/ 	.byte	0x04, 0x0a
        /*0046*/ 	.short	(.L_158 - .L_157)
	.align		4
.L_157:
        /*0048*/ 	.word	index@(.nv.constant0._ZN7cutlass13device_kernelIN5flash19enable_sm80_to_sm89INS1_16FlashAttnFwdSm80INS1_25CollectiveMainloopFwdSm80ILi4ELi1ELb0EN4cute5tupleIJNS5_1CILi128EEENS7_ILi112EEENS7_ILi64EEEEEELi64ENS_6half_tEfNS_4arch4Sm80ELb1ELb0ELb1ELb1ELb0ELb0ELb1ELb0EEENS1_21CollectiveEpilogueFwdINS6_IJS8_SA_S9_EEENS6_IJNS7_ILi1EEESI_SI_EEESC_SE_Li128ELb1ELb1ELb0ELb0EEENS1_19SingleTileSchedulerILb1ELb0ELb1ELi128EEEEEEEEEvNT_6ParamsE)
        /*004c*/ 	.short	0x0380
        /*004e*/ 	.short	0x0418


	//----- nvinfo : EIATTR_SW_WAR
	.align		4
.L_158:
        /*0050*/ 	.byte	0x04, 0x36
        /*0052*/ 	.short	(.L_160 - .L_159)
.L_159:
        /*0054*/ 	.word	0x00000008
.L_160:


//--------------------- .nv.info._ZN7cutlass13device_kernelIN5flash19enable_sm80_to_sm89INS1_16FlashAttnFwdSm80INS1_25CollectiveMainloopFwdSm80ILi4ELi1ELb0EN4cute5tupleIJNS5_1CILi128EEENS7_ILi112EEENS7_ILi64EEEEEELi64ENS_6half_tEfNS_4arch4Sm80ELb1ELb0ELb1ELb1ELb0ELb1ELb1ELb0EEENS1_21CollectiveEpilogueFwdINS6_IJS8_SA_S9_EEENS6_IJNS7_ILi1EEESI_SI_EEESC_SE_Li128ELb1ELb1ELb0ELb0EEENS1_19SingleTileSchedulerILb1ELb0ELb1ELi128EEEEEEEEEvNT_6ParamsE --------------------------
	.section	.nv.info._ZN7cutlass13device_kernelIN5flash19enable_sm80_to_sm89INS1_16FlashAttnFwdSm80INS1_25CollectiveMainloopFwdSm80ILi4ELi1ELb0EN4cute5tupleIJNS5_1CILi128EEENS7_ILi112EEENS7_ILi64EEEEEELi64ENS_6half_tEfNS_4arch4Sm80ELb1ELb0ELb1ELb1ELb0ELb1ELb1ELb0EEENS1_21CollectiveEpilogueFwdINS6_IJS8_SA_S9_EEENS6_IJNS7_ILi1EEESI_SI_EEESC_SE_Li128ELb1ELb1ELb0ELb0EEENS1_19SingleTileSchedulerILb1ELb0ELb1ELi128EEEEEEEEEvNT_6ParamsE,"",@"SHT_CUDA_INFO"
	.sectionflags	@""
	.align	4


	//----- nvinfo : EIATTR_CUDA_API_VERSION
	.align		4
        /*0000*/ 	.byte	0x04, 0x37
        /*0002*/ 	.short	(.L_162 - .L_161)
.L_161:
        /*0004*/ 	.word	0x00000082


	//----- nvinfo : EIATTR_KPARAM_INFO
	.align		4
.L_162:
        /*0008*/ 	.byte	0x04, 0x17
        /*000a*/ 	.short	(.L_164 - .L_163)
.L_163:
        /*000c*/ 	.word	0x00000000
        /*0010*/ 	.short	0x0000
        /*0012*/ 	.short	0x0000
        /*0014*/ 	.byte	0x00, 0xf0, 0x61, 0x10


	//----- nvinfo : EIATTR_SPARSE_MMA_MASK
	.align		4
.L_164:
        /*0018*/ 	.byte	0x03, 0x50
        /*001a*/ 	.short	0x0000


	//----- nvinfo : EIATTR_MAXREG_COUNT
	.align		4
        /*001c*/ 	.byte	0x03, 0x1b
        /*001e*/ 	.short	0x00ff


	//----- nvinfo : EIATTR_MERCURY_ISA_VERSION
	.align		4
        /*0020*/ 	.byte	0x03, 0x5f
        /*0022*/ 	.short	0x0101


	//----- nvinfo : EIATTR_VRC_CTA_INIT_COUNT
	.align		4
        /*0024*/ 	.byte	0x02, 0x4a
	.zero		1
	.zero		1


	//----- nvinfo : EIATTR_EXIT_INSTR_OFFSETS
	.align		4
        /*0028*/ 	.byte	0x04, 0x1c
        /*002a*/ 	.short	(.L_166 - .L_165)


	//   ....[0]....
.L_165:
        /*002c*/ 	.word	0x00000010


	//----- nvinfo : EIATTR_MAX_THREADS
	.align		4
.L_166:
        /*0030*/ 	.byte	0x04, 0x05
        /*0032*/ 	.short	(.L_168 - .L_167)
.L_167:
        /*0034*/ 	.word	0x00000080
        /*0038*/ 	.word	0x00000001
        /*003c*/ 	.word	0x00000001


	//----- nvinfo : EIATTR_CBANK_PARAM_SIZE
	.align		4
.L_168:
        /*0040*/ 	.byte	0x03, 0x19
        /*0042*/ 	.short	0x0418


	//----- nvinfo : EIATTR_PARAM_CBANK
	.align		4
        /*0044*/ 	.byte	0x04, 0x0a
        /*0046*/ 	.short	(.L_170 - .L_169)
	.align		4
.L_169:
        /*0048*/ 	.word	index@(.nv.constant0._ZN7cutlass13device_kernelIN5flash19enable_sm80_to_sm89INS1_16FlashAttnFwdSm80INS1_25CollectiveMainloopFwdSm80ILi4ELi1ELb0EN4cute5tupleIJNS5_1CILi128EEENS7_ILi112EEENS7_ILi64EEEEEELi64ENS_6half_tEfNS_4arch4Sm80ELb1ELb0ELb1ELb1ELb0ELb1ELb1ELb0EEENS1_21CollectiveEpilogueFwdINS6_IJS8_SA_S9_EEENS6_IJNS7_ILi1EEESI_SI_EEESC_SE_Li128ELb1ELb1ELb0ELb0EEENS1_19SingleTileSchedulerILb1ELb0ELb1ELi128EEEEEEEEEvNT_6ParamsE)
        /*004c*/ 	.short	0x0380
        /*004e*/ 	.short	0x0418


	//----- nvinfo : EIATTR_SW_WAR
	.align		4
.L_170:
        /*0050*/ 	.byte	0x04, 0x36
        /*0052*/ 	.short	(.L_172 - .L_171)
.L_171:
        /*0054*/ 	.word	0x00000008
.L_172:


//--------------------- .nv.callgraph             --------------------------
	.section	.nv.callgraph,"",@"SHT_CUDA_CALLGRAPH"
	.align	4
	.sectionentsize	8
	.align		4
        /*0000*/ 	.word	0x00000000
	.align		4
        /*0004*/ 	.word	0xffffffff
	.align		4
        /*0008*/ 	.word	0x00000000
	.align		4
        /*000c*/ 	.word	0xfffffffe
	.align		4
        /*0010*/ 	.word	0x00000000
	.align		4
        /*0014*/ 	.word	0xfffffffd
	.align		4
        /*0018*/ 	.word	0x00000000
	.align		4
        /*001c*/ 	.word	0xfffffffc


//--------------------- .nv.constant4             --------------------------
	.section	.nv.constant4,"a",@progbits
	.align	8
	.align		8
.nv.constant4:
        /*0000*/ 	.dword	_ZN73_INTERNAL_df11ec02_37_flash_fwd_hdim64_fp16_softcap_sm80_cu_49158569_34344cuda3std3__45__cpo5beginE
	.align		8
        /*0008*/ 	.dword	_ZN73_INTERNAL_df11ec02_37_flash_fwd_hdim64_fp16_softcap_sm80_cu_49158569_34344cuda3std3__45__cpo3endE
	.align		8
        /*0010*/ 	.dword	_ZN73_INTERNAL_df11ec02_37_flash_fwd_hdim64_fp16_softcap_sm80_cu_49158569_34344cuda3std3__45__cpo6cbeginE
	.align		8
        /*0018*/ 	.dword	_ZN73_INTERNAL_df11ec02_37_flash_fwd_hdim64_fp16_softcap_sm80_cu_49158569_34344cuda3std3__45__cpo4cendE
	.align		8
        /*0020*/ 	.dword	_ZN73_INTERNAL_df11ec02_37_flash_fwd_hdim64_fp16_softcap_sm80_cu_49158569_34344cuda3std3__475_GLOBAL__N__df11ec02_37_flash_fwd_hdim64_fp16_softcap_sm80_cu_49158569_34346ignoreE
	.align		8
        /*0028*/ 	.dword	_ZN73_INTERNAL_df11ec02_37_flash_fwd_hdim64_fp16_softcap_sm80_cu_49158569_34344cuda3std3__419piecewise_constructE
	.align		8
        /*0030*/ 	.dword	_ZN73_INTERNAL_df11ec02_37_flash_fwd_hdim64_fp16_softcap_sm80_cu_49158569_34344cuda3std3__48in_placeE
	.align		8
        /*0038*/ 	.dword	_ZN73_INTERNAL_df11ec02_37_flash_fwd_hdim64_fp16_softcap_sm80_cu_49158569_34344cuda3std6ranges3__45__cpo4swapE
	.align		8
        /*0040*/ 	.dword	_ZN73_INTERNAL_df11ec02_37_flash_fwd_hdim64_fp16_softcap_sm80_cu_49158569_34344cuda3std6ranges3__45__cpo9iter_moveE
	.align		8
        /*0048*/ 	.dword	_ZN73_INTERNAL_df11ec02_37_flash_fwd_hdim64_fp16_softcap_sm80_cu_49158569_34344cute7productE
	.align		8
        /*0050*/ 	.dword	_ZN73_INTERNAL_df11ec02_37_flash_fwd_hdim64_fp16_softcap_sm80_cu_49158569_34344cute1_E


//--------------------- .text._ZN7cutlass13device_kernelIN5flash19enable_sm80_to_sm89INS1_16FlashAttnFwdSm80INS1_25CollectiveMainloopFwdSm80ILi4ELi1ELb0EN4cute5tupleIJNS5_1CILi128EEENS7_ILi112EEENS7_ILi64EEEEEELi64ENS_6half_tEfNS_4arch4Sm80ELb0ELb0ELb1ELb0ELb0ELb0ELb1ELb0EEENS1_21CollectiveEpilogueFwdINS6_IJS8_SA_S9_EEENS6_IJNS7_ILi1EEESI_SI_EEESC_SE_Li128ELb0ELb1ELb0ELb0EEENS1_19SingleTileSchedulerILb0ELb0ELb1ELi128EEEEEEEEEvNT_6ParamsE --------------------------
	.section	.text._ZN7cutlass13device_kernelIN5flash19enable_sm80_to_sm89INS1_16FlashAttnFwdSm80INS1_25CollectiveMainloopFwdSm80ILi4ELi1ELb0EN4cute5tupleIJNS5_1CILi128EEENS7_ILi112EEENS7_ILi64EEEEEELi64ENS_6half_tEfNS_4arch4Sm80ELb0ELb0ELb1ELb0ELb0ELb0ELb1ELb0EEENS1_21CollectiveEpilogueFwdINS6_IJS8_SA_S9_EEENS6_IJNS7_ILi1EEESI_SI_EEESC_SE_Li128ELb0ELb1ELb0ELb0EEENS1_19SingleTileSchedulerILb0ELb0ELb1ELi128EEEEEEEEEvNT_6ParamsE,"ax",@progbits
	.align	128
.text._ZN7cutlass13device_kernelIN5flash19enable_sm80_to_sm89INS1_16FlashAttnFwdSm80INS1_25CollectiveMainloopFwdSm80ILi4ELi1ELb0EN4cute5tupleIJNS5_1CILi128EEENS7_ILi112EEENS7_ILi64EEEEEELi64ENS_6half_tEfNS_4arch4Sm80ELb0ELb0ELb1ELb0ELb0ELb0ELb1ELb0EEENS1_21CollectiveEpilogueFwdINS6_IJS8_SA_S9_EEENS6_IJNS7_ILi1EEESI_SI_EEESC_SE_Li128ELb0ELb1ELb0ELb0EEENS1_19SingleTileSchedulerILb0ELb0ELb1ELi128EEEEEEEEEvNT_6ParamsE:
        .type           _ZN7cutlass13device_kernelIN5flash19enable_sm80_to_sm89INS1_16FlashAttnFwdSm80INS1_25CollectiveMainloopFwdSm80ILi4ELi1ELb0EN4cute5tupleIJNS5_1CILi128EEENS7_ILi112EEENS7_ILi64EEEEEELi64ENS_6half_tEfNS_4arch4Sm80ELb0ELb0ELb1ELb0ELb0ELb0ELb1ELb0EEENS1_21CollectiveEpilogueFwdINS6_IJS8_SA_S9_EEENS6_IJNS7_ILi1EEESI_SI_EEESC_SE_Li128ELb0ELb1ELb0ELb0EEENS1_19SingleTileSchedulerILb0ELb0ELb1ELi128EEEEEEEEEvNT_6ParamsE,@function
        .size           _ZN7cutlass13device_kernelIN5flash19enable_sm80_to_sm89INS1_16FlashAttnFwdSm80INS1_25CollectiveMainloopFwdSm80ILi4ELi1ELb0EN4cute5tupleIJNS5_1CILi128EEENS7_ILi112EEENS7_ILi64EEEEEELi64ENS_6half_tEfNS_4arch4Sm80ELb0ELb0ELb1ELb0ELb0ELb0ELb1ELb0EEENS1_21CollectiveEpilogueFwdINS6_IJS8_SA_S9_EEENS6_IJNS7_ILi1EEESI_SI_EEESC_SE_Li128ELb0ELb1ELb0ELb0EEENS1_19SingleTileSchedulerILb0ELb0ELb1ELi128EEEEEEEEEvNT_6ParamsE,(.L_x_9 - _ZN7cutlass13device_kernelIN5flash19enable_sm80_to_sm89INS1_16FlashAttnFwdSm80INS1_25CollectiveMainloopFwdSm80ILi4ELi1ELb0EN4cute5tupleIJNS5_1CILi128EEENS7_ILi112EEENS7_ILi64EEEEEELi64ENS_6half_tEfNS_4arch4Sm80ELb0ELb0ELb1ELb0ELb0ELb0ELb1ELb0EEENS1_21CollectiveEpilogueFwdINS6_IJS8_SA_S9_EEENS6_IJNS7_ILi1EEESI_SI_EEESC_SE_Li128ELb0ELb1ELb0ELb0EEENS1_19SingleTileSchedulerILb0ELb0ELb1ELi128EEEEEEEEEvNT_6ParamsE)
        .other          _ZN7cutlass13device_kernelIN5flash19enable_sm80_to_sm89INS1_16FlashAttnFwdSm80INS1_25CollectiveMainloopFwdSm80ILi4ELi1ELb0EN4cute5tupleIJNS5_1CILi128EEENS7_ILi112EEENS7_ILi64EEEEEELi64ENS_6half_tEfNS_4arch4Sm80ELb0ELb0ELb1ELb0ELb0ELb0ELb1ELb0EEENS1_21CollectiveEpilogueFwdINS6_IJS8_SA_S9_EEENS6_IJNS7_ILi1EEESI_SI_EEESC_SE_Li128ELb0ELb1ELb0ELb0EEENS1_19SingleTileSchedulerILb0ELb0ELb1ELi128EEEEEEEEEvNT_6ParamsE,@"STO_CUDA_ENTRY STV_DEFAULT"
_ZN7cutlass13device_kernelIN5flash19enable_sm80_to_sm89INS1_16FlashAttnFwdSm80INS1_25CollectiveMainloopFwdSm80ILi4ELi1ELb0EN4cute5tupleIJNS5_1CILi128EEENS7_ILi112EEENS7_ILi64EEEEEELi64ENS_6half_tEfNS_4arch4Sm80ELb0ELb0ELb1ELb0ELb0ELb0ELb1ELb0EEENS1_21CollectiveEpilogueFwdINS6_IJS8_SA_S9_EEENS6_IJNS7_ILi1EEESI_SI_EEESC_SE_Li128ELb0ELb1ELb0ELb0EEENS1_19SingleTileSchedulerILb0ELb0ELb1ELi128EEEEEEEEEvNT_6ParamsE:
[----:B------:R-:W-:Y:S01]  /*0000*/  LDC R1, c[0x0][0x37c] ;  /* 0x0000df00ff017b82 */ /* 0x000fe20000000800 */
[----:B------:R-:W-:Y:S05]  /*0010*/  EXIT ;  /* 0x000000000000794d */ /* 0x000fea0003800000 */
.L_x_0:
[----:B------:R-:W-:-:S00]  /*0020*/  BRA `(.L_x_0) ;  /* 0xfffffffc00fc7947 */ /* 0x000fc0000383ffff */
[----:B------:R-:W-:-:S00]  /*0030*/  NOP ;  /* 0x0000000000007918 */ /* 0x000fc00000000000 */
        /* <DEDUP_REMOVED lines=12> */
.L_x_9:


//--------------------- .text._ZN7cutlass13device_kernelIN5flash19enable_sm80_to_sm89INS1_16FlashAttnFwdSm80INS1_25CollectiveMainloopFwdSm80ILi4ELi1ELb0EN4cute5tupleIJNS5_1CILi128EEENS7_ILi112EEENS7_ILi64EEEEEELi64ENS_6half_tEfNS_4arch4Sm80ELb0ELb0ELb1ELb1ELb0ELb0ELb1ELb0EEENS1_21CollectiveEpilogueFwdINS6_IJS8_SA_S9_EEENS6_IJNS7_ILi1EEESI_SI_EEESC_SE_Li128ELb1ELb1ELb0ELb0EEENS1_19SingleTileSchedulerILb1ELb0ELb1ELi128EEEEEEEEEvNT_6ParamsE --------------------------
	.section	.text._ZN7cutlass13device_kernelIN5flash19enable_sm80_to_sm89INS1_16FlashAttnFwdSm80INS1_25CollectiveMainloopFwdSm80ILi4ELi1ELb0EN4cute5tupleIJNS5_1CILi128EEENS7_ILi112EEENS7_ILi64EEEEEELi64ENS_6half_tEfNS_4arch4Sm80ELb0ELb0ELb1ELb1ELb0ELb0ELb1ELb0EEENS1_21CollectiveEpilogueFwdINS6_IJS8_SA_S9_EEENS6_IJNS7_ILi1EEESI_SI_EEESC_SE_Li128ELb1ELb1ELb0ELb0EEENS1_19SingleTileSchedulerILb1ELb0ELb1ELi128EEEEEEEEEvNT_6ParamsE,"ax",@progbits
	.align	128
.text._ZN7cutlass13device_kernelIN5flash19enable_sm80_to_sm89INS1_16FlashAttnFwdSm80INS1_25CollectiveMainloopFwdSm80ILi4ELi1ELb0EN4cute5tupleIJNS5_1CILi128EEENS7_ILi112EEENS7_ILi64EEEEEELi64ENS_6half_tEfNS_4arch4Sm80ELb0ELb0ELb1ELb1ELb0ELb0ELb1ELb0EEENS1_21CollectiveEpilogueFwdINS6_IJS8_SA_S9_EEENS6_IJNS7_ILi1EEESI_SI_EEESC_SE_Li128ELb1ELb1ELb0ELb0EEENS1_19SingleTileSchedulerILb1ELb0ELb1ELi128EEEEEEEEEvNT_6ParamsE:
        .type           _ZN7cutlass13device_kernelIN5flash19enable_sm80_to_sm89INS1_16FlashAttnFwdSm80INS1_25CollectiveMainloopFwdSm80ILi4ELi1ELb0EN4cute5tupleIJNS5_1CILi128EEENS7_ILi112EEENS7_ILi64EEEEEELi64ENS_6half_tEfNS_4arch4Sm80ELb0ELb0ELb1ELb1ELb0ELb0ELb1ELb0EEENS1_21CollectiveEpilogueFwdINS6_IJS8_SA_S9_EEENS6_IJNS7_ILi1EEESI_SI_EEESC_SE_Li128ELb1ELb1ELb0ELb0EEENS1_19SingleTileSchedulerILb1ELb0ELb1ELi128EEEEEEEEEvNT_6ParamsE,@function
        .size           _ZN7cutlass13device_kernelIN5flash19enable_sm80_to_sm89INS1_16FlashAttnFwdSm80INS1_25CollectiveMainloopFwdSm80ILi4ELi1ELb0EN4cute5tupleIJNS5_1CILi128EEENS7_ILi112EEENS7_ILi64EEEEEELi64ENS_6half_tEfNS_4arch4Sm80ELb0ELb0ELb1ELb1ELb0ELb0ELb1ELb0EEENS1_21CollectiveEpilogueFwdINS6_IJS8_SA_S9_EEENS6_IJNS7_ILi1EEESI_SI_EEESC_SE_Li128ELb1ELb1ELb0ELb0EEENS1_19SingleTileSchedulerILb1ELb0ELb1ELi128EEEEEEEEEvNT_6ParamsE,(.L_x_10 - _ZN7cutlass13device_kernelIN5flash19enable_sm80_to_sm89INS1_16FlashAttnFwdSm80INS1_25CollectiveMainloopFwdSm80ILi4ELi1ELb0EN4cute5tupleIJNS5_1CILi128EEENS7_ILi112EEENS7_ILi64EEEEEELi64ENS_6half_tEfNS_4arch4Sm80ELb0ELb0ELb1ELb1ELb0ELb0ELb1ELb0EEENS1_21CollectiveEpilogueFwdINS6_IJS8_SA_S9_EEENS6_IJNS7_ILi1EEESI_SI_EEESC_SE_Li128ELb1ELb1ELb0ELb0EEENS1_19SingleTileSchedulerILb1ELb0ELb1ELi128EEEEEEEEEvNT_6ParamsE)
        .other          _ZN7cutlass13device_kernelIN5flash19enable_sm80_to_sm89INS1_16FlashAttnFwdSm80INS1_25CollectiveMainloopFwdSm80ILi4ELi1ELb0EN4cute5tupleIJNS5_1CILi128EEENS7_ILi112EEENS7_ILi64EEEEEELi64ENS_6half_tEfNS_4arch4Sm80ELb0ELb0ELb1ELb1ELb0ELb0ELb1ELb0EEENS1_21CollectiveEpilogueFwdINS6_IJS8_SA_S9_EEENS6_IJNS7_ILi1EEESI_SI_EEESC_SE_Li128ELb1ELb1ELb0ELb0EEENS1_19SingleTileSchedulerILb1ELb0ELb1ELi128EEEEEEEEEvNT_6ParamsE,@"STO_CUDA_ENTRY STV_DEFAULT"
_ZN7cutlass13device_kernelIN5flash19enable_sm80_to_sm89INS1_16FlashAttnFwdSm80INS1_25CollectiveMainloopFwdSm80ILi4ELi1ELb0EN4cute5tupleIJNS5_1CILi128EEENS7_ILi112EEENS7_ILi64EEEEEELi64ENS_6half_tEfNS_4arch4Sm80ELb0ELb0ELb1ELb1ELb0ELb0ELb1ELb0EEENS1_21CollectiveEpilogueFwdINS6_IJS8_SA_S9_EEENS6_IJNS7_ILi1EEESI_SI_EEESC_SE_Li128ELb1ELb1ELb0ELb0EEENS1_19SingleTileSchedulerILb1ELb0ELb1ELi128EEEEEEEEEvNT_6ParamsE:
[----:B------:R-:W-:Y:S01]  /*0000*/  LDC R1, c[0x0][0x37c] ;  /* 0x0000df00ff017b82 */ /* 0x000fe20000000800 */
[----:B------:R-:W-:Y:S05]  /*0010*/  EXIT ;  /* 0x000000000000794d */ /* 0x000fea0003800000 */
.L_x_1:
        /* <DEDUP_REMOVED lines=14> */
.L_x_10:


//--------------------- .text._ZN7cutlass13device_kernelIN5flash19enable_sm80_to_sm89INS1_16FlashAttnFwdSm80INS1_25CollectiveMainloopFwdSm80ILi4ELi1ELb0EN4cute5tupleIJNS5_1CILi128EEENS7_ILi112EEENS7_ILi64EEEEEELi64ENS_6half_tEfNS_4arch4Sm80ELb0ELb0ELb1ELb1ELb0ELb1ELb1ELb0EEENS1_21CollectiveEpilogueFwdINS6_IJS8_SA_S9_EEENS6_IJNS7_ILi1EEESI_SI_EEESC_SE_Li128ELb1ELb1ELb0ELb0EEENS1_19SingleTileSchedulerILb1ELb0ELb1ELi128EEEEEEEEEvNT_6ParamsE --------------------------
	.section	.text._ZN7cutlass13device_kernelIN5flash19enable_sm80_to_sm89INS1_16FlashAttnFwdSm80INS1_25CollectiveMainloopFwdSm80ILi4ELi1ELb0EN4cute5tupleIJNS5_1CILi128EEENS7_ILi112EEENS7_ILi64EEEEEELi64ENS_6half_tEfNS_4arch4Sm80ELb0ELb0ELb1ELb1ELb0ELb1ELb1ELb0EEENS1_21CollectiveEpilogueFwdINS6_IJS8_SA_S9_EEENS6_IJNS7_ILi1EEESI_SI_EEESC_SE_Li128ELb1ELb1ELb0ELb0EEENS1_19SingleTileSchedulerILb1ELb0ELb1ELi128EEEEEEEEEvNT_6ParamsE,"ax",@progbits
	.align	128
.text._ZN7cutlass13device_kernelIN5flash19enable_sm80_to_sm89INS1_16FlashAttnFwdSm80INS1_25CollectiveMainloopFwdSm80ILi4ELi1ELb0EN4cute5tupleIJNS5_1CILi128EEENS7_ILi112EEENS7_ILi64EEEEEELi64ENS_6half_tEfNS_4arch4Sm80ELb0ELb0ELb1ELb1ELb0ELb1ELb1ELb0EEENS1_21CollectiveEpilogueFwdINS6_IJS8_SA_S9_EEENS6_IJNS7_ILi1EEESI_SI_EEESC_SE_Li128ELb1ELb1ELb0ELb0EEENS1_19SingleTileSchedulerILb1ELb0ELb1ELi128EEEEEEEEEvNT_6ParamsE:
        .type           _ZN7cutlass13device_kernelIN5flash19enable_sm80_to_sm89INS1_16FlashAttnFwdSm80INS1_25CollectiveMainloopFwdSm80ILi4ELi1ELb0EN4cute5tupleIJNS5_1CILi128EEENS7_ILi112EEENS7_ILi64EEEEEELi64ENS_6half_tEfNS_4arch4Sm80ELb0ELb0ELb1ELb1ELb0ELb1ELb1ELb0EEENS1_21CollectiveEpilogueFwdINS6_IJS8_SA_S9_EEENS6_IJNS7_ILi1EEESI_SI_EEESC_SE_Li128ELb1ELb1ELb0ELb0EEENS1_19SingleTileSchedulerILb1ELb0ELb1ELi128EEEEEEEEEvNT_6ParamsE,@function
        .size           _ZN7cutlass13device_kernelIN5flash19enable_sm80_to_sm89INS1_16FlashAttnFwdSm80INS1_25CollectiveMainloopFwdSm80ILi4ELi1ELb0EN4cute5tupleIJNS5_1CILi128EEENS7_ILi112EEENS7_ILi64EEEEEELi64ENS_6half_tEfNS_4arch4Sm80ELb0ELb0ELb1ELb1ELb0ELb1ELb1ELb0EEENS1_21CollectiveEpilogueFwdINS6_IJS8_SA_S9_EEENS6_IJNS7_ILi1EEESI_SI_EEESC_SE_Li128ELb1ELb1ELb0ELb0EEENS1_19SingleTileSchedulerILb1ELb0ELb1ELi128EEEEEEEEEvNT_6ParamsE,(.L_x_11 - _ZN7cutlass13device_kernelIN5flash19enable_sm80_to_sm89INS1_16FlashAttnFwdSm80INS1_25CollectiveMainloopFwdSm80ILi4ELi1ELb0EN4cute5tupleIJNS5_1CILi128EEENS7_ILi112EEENS7_ILi64EEEEEELi64ENS_6half_tEfNS_4arch4Sm80ELb0ELb0ELb1ELb1ELb0ELb1ELb1ELb0EEENS1_21CollectiveEpilogueFwdINS6_IJS8_SA_S9_EEENS6_IJNS7_ILi1EEESI_SI_EEESC_SE_Li128ELb1ELb1ELb0ELb0EEENS1_19SingleTileSchedulerILb1ELb0ELb1ELi128EEEEEEEEEvNT_6ParamsE)
        .other          _ZN7cutlass13device_kernelIN5flash19enable_sm80_to_sm89INS1_16FlashAttnFwdSm80INS1_25CollectiveMainloopFwdSm80ILi4ELi1ELb0EN4cute5tupleIJNS5_1CILi128EEENS7_ILi112EEENS7_ILi64EEEEEELi64ENS_6half_tEfNS_4arch4Sm80ELb0ELb0ELb1ELb1ELb0ELb1ELb1ELb0EEENS1_21CollectiveEpilogueFwdINS6_IJS8_SA_S9_EEENS6_IJNS7_ILi1EEESI_SI_EEESC_SE_Li128ELb1ELb1ELb0ELb0EEENS1_19SingleTileSchedulerILb1ELb0ELb1ELi128EEEEEEEEEvNT_6ParamsE,@"STO_CUDA_ENTRY STV_DEFAULT"
_ZN7cutlass13device_kernelIN5flash19enable_sm80_to_sm89INS1_16FlashAttnFwdSm80INS1_25CollectiveMainloopFwdSm80ILi4ELi1ELb0EN4cute5tupleIJNS5_1CILi128EEENS7_ILi112EEENS7_ILi64EEEEEELi64ENS_6half_tEfNS_4arch4Sm80ELb0ELb0ELb1ELb1ELb0ELb1ELb1ELb0EEENS1_21CollectiveEpilogueFwdINS6_IJS8_SA_S9_EEENS6_IJNS7_ILi1EEESI_SI_EEESC_SE_Li128ELb1ELb1ELb0ELb0EEENS1_19SingleTileSchedulerILb1ELb0ELb1ELi128EEEEEEEEEvNT_6ParamsE:
[----:B------:R-:W-:Y:S01]  /*0000*/  LDC R1, c[0x0][0x37c] ;  /* 0x0000df00ff017b82 */ /* 0x000fe20000000800 */
[----:B------:R-:W-:Y:S05]  /*0010*/  EXIT ;  /* 0x000000000000794d */ /* 0x000fea0003800000 */
.L_x_2:
        /* <DEDUP_REMOVED lines=14> */
.L_x_11:


//--------------------- .text._ZN7cutlass13device_kernelIN5flash19enable_sm80_to_sm89INS1_16FlashAttnFwdSm80INS1_25CollectiveMainloopFwdSm80ILi4ELi1ELb0EN4cute5tupleIJNS5_1CILi128EEENS7_ILi96EEENS7_ILi64EEEEEELi64ENS_6half_tEfNS_4arch4Sm80ELb0ELb1ELb1ELb0ELb0ELb0ELb1ELb0EEENS1_21CollectiveEpilogueFwdINS6_IJS8_SA_S9_EEENS6_IJNS7_ILi1EEESI_SI_EEESC_SE_Li128ELb0ELb1ELb0ELb0EEENS1_19SingleTileSchedulerILb0ELb0ELb1ELi128EEEEEEEEEvNT_6ParamsE --------------------------
	.section	.text._ZN7cutlass13device_kernelIN5flash19enable_sm80_to_sm89INS1_16FlashAttnFwdSm80INS1_25CollectiveMainloopFwdSm80ILi4ELi1ELb0EN4cute5tupleIJNS5_1CILi128EEENS7_ILi96EEENS7_ILi64EEEEEELi64ENS_6half_tEfNS_4arch4Sm80ELb0ELb1ELb1ELb0ELb0ELb0ELb1ELb0EEENS1_21CollectiveEpilogueFwdINS6_IJS8_SA_S9_EEENS6_IJNS7_ILi1EEESI_SI_EEESC_SE_Li128ELb0ELb1ELb0ELb0EEENS1_19SingleTileSchedulerILb0ELb0ELb1ELi128EEEEEEEEEvNT_6ParamsE,"ax",@progbits
	.align	128
.text._ZN7cutlass13device_kernelIN5flash19enable_sm80_to_sm89INS1_16FlashAttnFwdSm80INS1_25CollectiveMainloopFwdSm80ILi4ELi1ELb0EN4cute5tupleIJNS5_1CILi128EEENS7_ILi96EEENS7_ILi64EEEEEELi64ENS_6half_tEfNS_4arch4Sm80ELb0ELb1ELb1ELb0ELb0ELb0ELb1ELb0EEENS1_21CollectiveEpilogueFwdINS6_IJS8_SA_S9_EEENS6_IJNS7_ILi1EEESI_SI_EEESC_SE_Li128ELb0ELb1ELb0ELb0EEENS1_19SingleTileSchedulerILb0ELb0ELb1ELi128EEEEEEEEEvNT_6ParamsE:
        .type           _ZN7cutlass13device_kernelIN5flash19enable_sm80_to_sm89INS1_16FlashAttnFwdSm80INS1_25CollectiveMainloopFwdSm80ILi4ELi1ELb0EN4cute5tupleIJNS5_1CILi128EEENS7_ILi96EEENS7_ILi64EEEEEELi64ENS_6half_tEfNS_4arch4Sm80ELb0ELb1ELb1ELb0ELb0ELb0ELb1ELb0EEENS1_21CollectiveEpilogueFwdINS6_IJS8_SA_S9_EEENS6_IJNS7_ILi1EEESI_SI_EEESC_SE_Li128ELb0ELb1ELb0ELb0EEENS1_19SingleTileSchedulerILb0ELb0ELb1ELi128EEEEEEEEEvNT_6ParamsE,@function
        .size           _ZN7cutlass13device_kernelIN5flash19enable_sm80_to_sm89INS1_16FlashAttnFwdSm80INS1_25CollectiveMainloopFwdSm80ILi4ELi1ELb0EN4cute5tupleIJNS5_1CILi128EEENS7_ILi96EEENS7_ILi64EEEEEELi64ENS_6half_tEfNS_4arch4Sm80ELb0ELb1ELb1ELb0ELb0ELb0ELb1ELb0EEENS1_21CollectiveEpilogueFwdINS6_IJS8_SA_S9_EEENS6_IJNS7_ILi1EEESI_SI_EEESC_SE_Li128ELb0ELb1ELb0ELb0EEENS1_19SingleTileSchedulerILb0ELb0ELb1ELi128EEEEEEEEEvNT_6ParamsE,(.L_x_12 - _ZN7cutlass13device_kernelIN5flash19enable_sm80_to_sm89INS1_16FlashAttnFwdSm80INS1_25CollectiveMainloopFwdSm80ILi4ELi1ELb0EN4cute5tupleIJNS5_1CILi128EEENS7_ILi96EEENS7_ILi64EEEEEELi64ENS_6half_tEfNS_4arch4Sm80ELb0ELb1ELb1ELb0ELb0ELb0ELb1ELb0EEENS1_21CollectiveEpilogueFwdINS6_IJS8_SA_S9_EEENS6_IJNS7_ILi1EEESI_SI_EEESC_SE_Li128ELb0ELb1ELb0ELb0EEENS1_19SingleTileSchedulerILb0ELb0ELb1ELi128EEEEEEEEEvNT_6ParamsE)
        .other          _ZN7cutlass13device_kernelIN5flash19enable_sm80_to_sm89INS1_16FlashAttnFwdSm80INS1_25CollectiveMainloopFwdSm80ILi4ELi1ELb0EN4cute5tupleIJNS5_1CILi128EEENS7_ILi96EEENS7_ILi64EEEEEELi64ENS_6half_tEfNS_4arch4Sm80ELb0ELb1ELb1ELb0ELb0ELb0ELb1ELb0EEENS1_21CollectiveEpilogueFwdINS6_IJS8_SA_S9_EEENS6_IJNS7_ILi1EEESI_SI_EEESC_SE_Li128ELb0ELb1ELb0ELb0EEENS1_19SingleTileSchedulerILb0ELb0ELb1ELi128EEEEEEEEEvNT_6ParamsE,@"STO_CUDA_ENTRY STV_DEFAULT"
_ZN7cutlass13device_kernelIN5flash19enable_sm80_to_sm89INS1_16FlashAttnFwdSm80INS1_25CollectiveMainloopFwdSm80ILi4ELi1ELb0EN4cute5tupleIJNS5_1CILi128EEENS7_ILi96EEENS7_ILi64EEEEEELi64ENS_6half_tEfNS_4arch4Sm80ELb0ELb1ELb1ELb0ELb0ELb0ELb1ELb0EEENS1_21CollectiveEpilogueFwdINS6_IJS8_SA_S9_EEENS6_IJNS7_ILi1EEESI_SI_EEESC_SE_Li128ELb0ELb1ELb0ELb0EEENS1_19SingleTileSchedulerILb0ELb0ELb1ELi128EEEEEEEEEvNT_6ParamsE:
[----:B------:R-:W-:Y:S01]  /*0000*/  LDC R1, c[0x0][0x37c] ;  /* 0x0000df00ff017b82 */ /* 0x000fe20000000800 */
[----:B------:R-:W-:Y:S05]  /*0010*/  EXIT ;  /* 0x000000000000794d */ /* 0x000fea0003800000 */
.L_x_3:
        /* <DEDUP_REMOVED lines=14> */
.L_x_12:


//--------------------- .text._ZN7cutlass13device_kernelIN5flash19enable_sm80_to_sm89INS1_16FlashAttnFwdSm80INS1_25CollectiveMainloopFwdSm80ILi4ELi1ELb0EN4cute5tupleIJNS5_1CILi128EEENS7_ILi96EEENS7_ILi64EEEEEELi64ENS_6half_tEfNS_4arch4Sm80ELb0ELb1ELb1ELb1ELb0ELb0ELb1ELb0EEENS1_21CollectiveEpilogueFwdINS6_IJS8_SA_S9_EEENS6_IJNS7_ILi1EEESI_SI_EEESC_SE_Li128ELb1ELb1ELb0ELb0EEENS1_19SingleTileSchedulerILb1ELb0ELb1ELi128EEEEEEEEEvNT_6ParamsE --------------------------
	.section	.text._ZN7cutlass13device_kernelIN5flash19enable_sm80_to_sm89INS1_16FlashAttnFwdSm80INS1_25CollectiveMainloopFwdSm80ILi4ELi1ELb0EN4cute5tupleIJNS5_1CILi128EEENS7_ILi96EEENS7_ILi64EEEEEELi64ENS_6half_tEfNS_4arch4Sm80ELb0ELb1ELb1ELb1ELb0ELb0ELb1ELb0EEENS1_21CollectiveEpilogueFwdINS6_IJS8_SA_S9_EEENS6_IJNS7_ILi1EEESI_SI_EEESC_SE_Li128ELb1ELb1ELb0ELb0EEENS1_19SingleTileSchedulerILb1ELb0ELb1ELi128EEEEEEEEEvNT_6ParamsE,"ax",@progbits
	.align	128
.text._ZN7cutlass13device_kernelIN5flash19enable_sm80_to_sm89INS1_16FlashAttnFwdSm80INS1_25CollectiveMainloopFwdSm80ILi4ELi1ELb0EN4cute5tupleIJNS5_1CILi128EEENS7_ILi96EEENS7_ILi64EEEEEELi64ENS_6half_tEfNS_4arch4Sm80ELb0ELb1ELb1ELb1ELb0ELb0ELb1ELb0EEENS1_21CollectiveEpilogueFwdINS6_IJS8_SA_S9_EEENS6_IJNS7_ILi1EEESI_SI_EEESC_SE_Li128ELb1ELb1ELb0ELb0EEENS1_19SingleTileSchedulerILb1ELb0ELb1ELi128EEEEEEEEEvNT_6ParamsE:
        .type           _ZN7cutlass13device_kernelIN5flash19enable_sm80_to_sm89INS1_16FlashAttnFwdSm80INS1_25CollectiveMainloopFwdSm80ILi4ELi1ELb0EN4cute5tupleIJNS5_1CILi128EEENS7_ILi96EEENS7_ILi64EEEEEELi64ENS_6half_tEfNS_4arch4Sm80ELb0ELb1ELb1ELb1ELb0ELb0ELb1ELb0EEENS1_21CollectiveEpilogueFwdINS6_IJS8_SA_S9_EEENS6_IJNS7_ILi1EEESI_SI_EEESC_SE_Li128ELb1ELb1ELb0ELb0EEENS1_19SingleTileSchedulerILb1ELb0ELb1ELi128EEEEEEEEEvNT_6ParamsE,@function
        .size           _ZN7cutlass13device_kernelIN5flash19enable_sm80_to_sm89INS1_16FlashAttnFwdSm80INS1_25CollectiveMainloopFwdSm80ILi4ELi1ELb0EN4cute5tupleIJNS5_1CILi128EEENS7_ILi96EEENS7_ILi64EEEEEELi64ENS_6half_tEfNS_4arch4Sm80ELb0ELb1ELb1ELb1ELb0ELb0ELb1ELb0EEENS1_21CollectiveEpilogueFwdINS6_IJS8_SA_S9_EEENS6_IJNS7_ILi1EEESI_SI_EEESC_SE_Li128ELb1ELb1ELb0ELb0EEENS1_19SingleTileSchedulerILb1ELb0ELb1ELi128EEEEEEEEEvNT_6ParamsE,(.L_x_13 - _ZN7cutlass13device_kernelIN5flash19enable_sm80_to_sm89INS1_16FlashAttnFwdSm80INS1_25CollectiveMainloopFwdSm80ILi4ELi1ELb0EN4cute5tupleIJNS5_1CILi128EEENS7_ILi96EEENS7_ILi64EEEEEELi64ENS_6half_tEfNS_4arch4Sm80ELb0ELb1ELb1ELb1ELb0ELb0ELb1ELb0EEENS1_21CollectiveEpilogueFwdINS6_IJS8_SA_S9_EEENS6_IJNS7_ILi1EEESI_SI_EEESC_SE_Li128ELb1ELb1ELb0ELb0EEENS1_19SingleTileSchedulerILb1ELb0ELb1ELi128EEEEEEEEEvNT_6ParamsE)
        .other          _ZN7cutlass13device_kernelIN5flash19enable_sm80_to_sm89INS1_16FlashAttnFwdSm80INS1_25CollectiveMainloopFwdSm80ILi4ELi1ELb0EN4cute5tupleIJNS5_1CILi128EEENS7_ILi96EEENS7_ILi64EEEEEELi64ENS_6half_tEfNS_4arch4Sm80ELb0ELb1ELb1ELb1ELb0ELb0ELb1ELb0EEENS1_21CollectiveEpilogueFwdINS6_IJS8_SA_S9_EEENS6_IJNS7_ILi1EEESI_SI_EEESC_SE_Li128ELb1ELb1ELb0ELb0EEENS1_19SingleTileSchedulerILb1ELb0ELb1ELi128EEEEEEEEEvNT_6ParamsE,@"STO_CUDA_ENTRY STV_DEFAULT"
_ZN7cutlass13device_kernelIN5flash19enable_sm80_to_sm89INS1_16FlashAttnFwdSm80INS1_25CollectiveMainloopFwdSm80ILi4ELi1ELb0EN4cute5tupleIJNS5_1CILi128EEENS7_ILi96EEENS7_ILi64EEEEEELi64ENS_6half_tEfNS_4arch4Sm80ELb0ELb1ELb1ELb1ELb0ELb0ELb1ELb0EEENS1_21CollectiveEpilogueFwdINS6_IJS8_SA_S9_EEENS6_IJNS7_ILi1EEESI_SI_EEESC_SE_Li128ELb1ELb1ELb0ELb0EEENS1_19SingleTileSchedulerILb1ELb0ELb1ELi128EEEEEEEEEvNT_6ParamsE:
[----:B------:R-:W-:Y:S01]  /*0000*/  LDC R1, c[0x0][0x37c] ;  /* 0x0000df00ff017b82 */ /* 0x000fe20000000800 */
[----:B------:R-:W-:Y:S05]  /*0010*/  EXIT ;  /* 0x000000000000794d */ /* 0x000fea0003800000 */
.L_x_4:
        /* <DEDUP_REMOVED lines=14> */
.L_x_13:


//--------------------- .text._ZN7cutlass13device_kernelIN5flash19enable_sm80_to_sm89INS1_16FlashAttnFwdSm80INS1_25CollectiveMainloopFwdSm80ILi4ELi1ELb0EN4cute5tupleIJNS5_1CILi128EEENS7_ILi96EEENS7_ILi64EEEEEELi64ENS_6half_tEfNS_4arch4Sm80ELb0ELb1ELb1ELb1ELb0ELb1ELb1ELb0EEENS1_21CollectiveEpilogueFwdINS6_IJS8_SA_S9_EEENS6_IJNS7_ILi1EEESI_SI_EEESC_SE_Li128ELb1ELb1ELb0ELb0EEENS1_19SingleTileSchedulerILb1ELb0ELb1ELi128EEEEEEEEEvNT_6ParamsE --------------------------
	.section	.text._ZN7cutlass13device_kernelIN5flash19enable_sm80_to_sm89INS1_16FlashAttnFwdSm80INS1_25CollectiveMainloopFwdSm80ILi4ELi1ELb0EN4cute5tupleIJNS5_1CILi128EEENS7_ILi96EEENS7_ILi64EEEEEELi64ENS_6half_tEfNS_4arch4Sm80ELb0ELb1ELb1ELb1ELb0ELb1ELb1ELb0EEENS1_21CollectiveEpilogueFwdINS6_IJS8_SA_S9_EEENS6_IJNS7_ILi1EEESI_SI_EEESC_SE_Li128ELb1ELb1ELb0ELb0EEENS1_19SingleTileSchedulerILb1ELb0ELb1ELi128EEEEEEEEEvNT_6ParamsE,"ax",@progbits
	.align	128
.text._ZN7cutlass13device_kernelIN5flash19enable_sm80_to_sm89INS1_16FlashAttnFwdSm80INS1_25CollectiveMainloopFwdSm80ILi4ELi1ELb0EN4cute5tupleIJNS5_1CILi128EEENS7_ILi96EEENS7_ILi64EEEEEELi64ENS_6half_tEfNS_4arch4Sm80ELb0ELb1ELb1ELb1ELb0ELb1ELb1ELb0EEENS1_21CollectiveEpilogueFwdINS6_IJS8_SA_S9_EEENS6_IJNS7_ILi1EEESI_SI_EEESC_SE_Li128ELb1ELb1ELb0ELb0EEENS1_19SingleTileSchedulerILb1ELb0ELb1ELi128EEEEEEEEEvNT_6ParamsE:
        .type           _ZN7cutlass13device_kernelIN5flash19enable_sm80_to_sm89INS1_16FlashAttnFwdSm80INS1_25CollectiveMainloopFwdSm80ILi4ELi1ELb0EN4cute5tupleIJNS5_1CILi128EEENS7_ILi96EEENS7_ILi64EEEEEELi64ENS_6half_tEfNS_4arch4Sm80ELb0ELb1ELb1ELb1ELb0ELb1ELb1ELb0EEENS1_21CollectiveEpilogueFwdINS6_IJS8_SA_S9_EEENS6_IJNS7_ILi1EEESI_SI_EEESC_SE_Li128ELb1ELb1ELb0ELb0EEENS1_19SingleTileSchedulerILb1ELb0ELb1ELi128EEEEEEEEEvNT_6ParamsE,@function
        .size           _ZN7cutlass13device_kernelIN5flash19enable_sm80_to_sm89INS1_16FlashAttnFwdSm80INS1_25CollectiveMainloopFwdSm80ILi4ELi1ELb0EN4cute5tupleIJNS5_1CILi128EEENS7_ILi96EEENS7_ILi64EEEEEELi64ENS_6half_tEfNS_4arch4Sm80ELb0ELb1ELb1ELb1ELb0ELb1ELb1ELb0EEENS1_21CollectiveEpilogueFwdINS6_IJS8_SA_S9_EEENS6_IJNS7_ILi1EEESI_SI_EEESC_SE_Li128ELb1ELb1ELb0ELb0EEENS1_19SingleTileSchedulerILb1ELb0ELb1ELi128EEEEEEEEEvNT_6ParamsE,(.L_x_14 - _ZN7cutlass13device_kernelIN5flash19enable_sm80_to_sm89INS1_16FlashAttnFwdSm80INS1_25CollectiveMainloopFwdSm80ILi4ELi1ELb0EN4cute5tupleIJNS5_1CILi128EEENS7_ILi96EEENS7_ILi64EEEEEELi64ENS_6half_tEfNS_4arch4Sm80ELb0ELb1ELb1ELb1ELb0ELb1ELb1ELb0EEENS1_21CollectiveEpilogueFwdINS6_IJS8_SA_S9_EEENS6_IJNS7_ILi1EEESI_SI_EEESC_SE_Li128ELb1ELb1ELb0ELb0EEENS1_19SingleTileSchedulerILb1ELb0ELb1ELi128EEEEEEEEEvNT_6ParamsE)
        .other          _ZN7cutlass13device_kernelIN5flash19enable_sm80_to_sm89INS1_16FlashAttnFwdSm80INS1_25CollectiveMainloopFwdSm80ILi4ELi1ELb0EN4cute5tupleIJNS5_1CILi128EEENS7_ILi96EEENS7_ILi64EEEEEELi64ENS_6half_tEfNS_4arch4Sm80ELb0ELb1ELb1ELb1ELb0ELb1ELb1ELb0EEENS1_21CollectiveEpilogueFwdINS6_IJS8_SA_S9_EEENS6_IJNS7_ILi1EEESI_SI_EEESC_SE_Li128ELb1ELb1ELb0ELb0EEENS1_19SingleTileSchedulerILb1ELb0ELb1ELi128EEEEEEEEEvNT_6ParamsE,@"STO_CUDA_ENTRY STV_DEFAULT"
_ZN7cutlass13device_kernelIN5flash19enable_sm80_to_sm89INS1_16FlashAttnFwdSm80INS1_25CollectiveMainloopFwdSm80ILi4ELi1ELb0EN4cute5tupleIJNS5_1CILi128EEENS7_ILi96EEENS7_ILi64EEEEEELi64ENS_6half_tEfNS_4arch4Sm80ELb0ELb1ELb1ELb1ELb0ELb1ELb1ELb0EEENS1_21CollectiveEpilogueFwdINS6_IJS8_SA_S9_EEENS6_IJNS7_ILi1EEESI_SI_EEESC_SE_Li128ELb1ELb1ELb0ELb0EEENS1_19SingleTileSchedulerILb1ELb0ELb1ELi128EEEEEEEEEvNT_6ParamsE:
[----:B------:R-:W-:Y:S01]  /*0000*/  LDC R1, c[0x0][0x37c] ;  /* 0x0000df00ff017b82 */ /* 0x000fe20000000800 */
[----:B------:R-:W-:Y:S05]  /*0010*/  EXIT ;  /* 0x000000000000794d */ /* 0x000fea0003800000 */
.L_x_5:
        /* <DEDUP_REMOVED lines=14> */
.L_x_14:


//--------------------- .text._ZN7cutlass13device_kernelIN5flash19enable_sm80_to_sm89INS1_16FlashAttnFwdSm80INS1_25CollectiveMainloopFwdSm80ILi4ELi1ELb0EN4cute5tupleIJNS5_1CILi128EEENS7_ILi112EEENS7_ILi64EEEEEELi64ENS_6half_tEfNS_4arch4Sm80ELb1ELb0ELb1ELb0ELb0ELb0ELb1ELb0EEENS1_21CollectiveEpilogueFwdINS6_IJS8_SA_S9_EEENS6_IJNS7_ILi1EEESI_SI_EEESC_SE_Li128ELb0ELb1ELb0ELb0EEENS1_30DynamicPersistentTileSchedulerILi128ELi128ELb0ELb1ELb0EEEEEEEEEvNT_6ParamsE --------------------------
	.section	.text._ZN7cutlass13device_kernelIN5flash19enable_sm80_to_sm89INS1_16FlashAttnFwdSm80INS1_25CollectiveMainloopFwdSm80ILi4ELi1ELb0EN4cute5tupleIJNS5_1CILi128EEENS7_ILi112EEENS7_ILi64EEEEEELi64ENS_6half_tEfNS_4arch4Sm80ELb1ELb0ELb1ELb0ELb0ELb0ELb1ELb0EEENS1_21CollectiveEpilogueFwdINS6_IJS8_SA_S9_EEENS6_IJNS7_ILi1EEESI_SI_EEESC_SE_Li128ELb0ELb1ELb0ELb0EEENS1_30DynamicPersistentTileSchedulerILi128ELi128ELb0ELb1ELb0EEEEEEEEEvNT_6ParamsE,"ax",@progbits
	.align	128
.text._ZN7cutlass13device_kernelIN5flash19enable_sm80_to_sm89INS1_16FlashAttnFwdSm80INS1_25CollectiveMainloopFwdSm80ILi4ELi1ELb0EN4cute5tupleIJNS5_1CILi128EEENS7_ILi112EEENS7_ILi64EEEEEELi64ENS_6half_tEfNS_4arch4Sm80ELb1ELb0ELb1ELb0ELb0ELb0ELb1ELb0EEENS1_21CollectiveEpilogueFwdINS6_IJS8_SA_S9_EEENS6_IJNS7_ILi1EEESI_SI_EEESC_SE_Li128ELb0ELb1ELb0ELb0EEENS1_30DynamicPersistentTileSchedulerILi128ELi128ELb0ELb1ELb0EEEEEEEEEvNT_6ParamsE:
        .type           _ZN7cutlass13device_kernelIN5flash19enable_sm80_to_sm89INS1_16FlashAttnFwdSm80INS1_25CollectiveMainloopFwdSm80ILi4ELi1ELb0EN4cute5tupleIJNS5_1CILi128EEENS7_ILi112EEENS7_ILi64EEEEEELi64ENS_6half_tEfNS_4arch4Sm80ELb1ELb0ELb1ELb0ELb0ELb0ELb1ELb0EEENS1_21CollectiveEpilogueFwdINS6_IJS8_SA_S9_EEENS6_IJNS7_ILi1EEESI_SI_EEESC_SE_Li128ELb0ELb1ELb0ELb0EEENS1_30DynamicPersistentTileSchedulerILi128ELi128ELb0ELb1ELb0EEEEEEEEEvNT_6ParamsE,@function
        .size           _ZN7cutlass13device_kernelIN5flash19enable_sm80_to_sm89INS1_16FlashAttnFwdSm80INS1_25CollectiveMainloopFwdSm80ILi4ELi1ELb0EN4cute5tupleIJNS5_1CILi128EEENS7_ILi112EEENS7_ILi64EEEEEELi64ENS_6half_tEfNS_4arch4Sm80ELb1ELb0ELb1ELb0ELb0ELb0ELb1ELb0EEENS1_21CollectiveEpilogueFwdINS6_IJS8_SA_S9_EEENS6_IJNS7_ILi1EEESI_SI_EEESC_SE_Li128ELb0ELb1ELb0ELb0EEENS1_30DynamicPersistentTileSchedulerILi128ELi128ELb0ELb1ELb0EEEEEEEEEvNT_6ParamsE,(.L_x_15 - _ZN7cutlass13device_kernelIN5flash19enable_sm80_to_sm89INS1_16FlashAttnFwdSm80INS1_25CollectiveMainloopFwdSm80ILi4ELi1ELb0EN4cute5tupleIJNS5_1CILi128EEENS7_ILi112EEENS7_ILi64EEEEEELi64ENS_6half_tEfNS_4arch4Sm80ELb1ELb0ELb1ELb0ELb0ELb0ELb1ELb0EEENS1_21CollectiveEpilogueFwdINS6_IJS8_SA_S9_EEENS6_IJNS7_ILi1EEESI_SI_EEESC_SE_Li128ELb0ELb1ELb0ELb0EEENS1_30DynamicPersistentTileSchedulerILi128ELi128ELb0ELb1ELb0EEEEEEEEEvNT_6ParamsE)
        .other          _ZN7cutlass13device_kernelIN5flash19enable_sm80_to_sm89INS1_16FlashAttnFwdSm80INS1_25CollectiveMainloopFwdSm80ILi4ELi1ELb0EN4cute5tupleIJNS5_1CILi128EEENS7_ILi112EEENS7_ILi64EEEEEELi64ENS_6half_tEfNS_4arch4Sm80ELb1ELb0ELb1ELb0ELb0ELb0ELb1ELb0EEENS1_21CollectiveEpilogueFwdINS6_IJS8_SA_S9_EEENS6_IJNS7_ILi1EEESI_SI_EEESC_SE_Li128ELb0ELb1ELb0ELb0EEENS1_30DynamicPersistentTileSchedulerILi128ELi128ELb0ELb1ELb0EEEEEEEEEvNT_6ParamsE,@"STO_CUDA_ENTRY STV_DEFAULT"
_ZN7cutlass13device_kernelIN5flash19enable_sm80_to_sm89INS1_16FlashAttnFwdSm80INS1_25CollectiveMainloopFwdSm80ILi4ELi1ELb0EN4cute5tupleIJNS5_1CILi128EEENS7_ILi112EEENS7_ILi64EEEEEELi64ENS_6half_tEfNS_4arch4Sm80ELb1ELb0ELb1ELb0ELb0ELb0ELb1ELb0EEENS1_21CollectiveEpilogueFwdINS6_IJS8_SA_S9_EEENS6_IJNS7_ILi1EEESI_SI_EEESC_SE_Li128ELb0ELb1ELb0ELb0EEENS1_30DynamicPersistentTileSchedulerILi128ELi128ELb0ELb1ELb0EEEEEEEEEvNT_6ParamsE:
[----:B------:R-:W-:Y:S01]  /*0000*/  LDC R1, c[0x0][0x37c] ;  /* 0x0000df00ff017b82 */ /* 0x000fe20000000800 */
[----:B------:R-:W-:Y:S05]  /*0010*/  EXIT ;  /* 0x000000000000794d */ /* 0x000fea0003800000 */
.L_x_6:
        /* <DEDUP_REMOVED lines=14> */
.L_x_15:


//--------------------- .text._ZN7cutlass13device_kernelIN5flash19enable_sm80_to_sm89INS1_16FlashAttnFwdSm80INS1_25CollectiveMainloopFwdSm80ILi4ELi1ELb0EN4cute5tupleIJNS5_1CILi128EEENS7_ILi112EEENS7_ILi64EEEEEELi64ENS_6half_tEfNS_4arch4Sm80ELb1ELb0ELb1ELb1ELb0ELb0ELb1ELb0EEENS1_21CollectiveEpilogueFwdINS6_IJS8_SA_S9_EEENS6_IJNS7_ILi1EEESI_SI_EEESC_SE_Li128ELb1ELb1ELb0ELb0EEENS1_19SingleTileSchedulerILb1ELb0ELb1ELi128EEEEEEEEEvNT_6ParamsE --------------------------
	.section	.text._ZN7cutlass13device_kernelIN5flash19enable_sm80_to_sm89INS1_16FlashAttnFwdSm80INS1_25CollectiveMainloopFwdSm80ILi4ELi1ELb0EN4cute5tupleIJNS5_1CILi128EEENS7_ILi112EEENS7_ILi64EEEEEELi64ENS_6half_tEfNS_4arch4Sm80ELb1ELb0ELb1ELb1ELb0ELb0ELb1ELb0EEENS1_21CollectiveEpilogueFwdINS6_IJS8_SA_S9_EEENS6_IJNS7_ILi1EEESI_SI_EEESC_SE_Li128ELb1ELb1ELb0ELb0EEENS1_19SingleTileSchedulerILb1ELb0ELb1ELi128EEEEEEEEEvNT_6ParamsE,"ax",@progbits
	.align	128
.text._ZN7cutlass13device_kernelIN5flash19enable_sm80_to_sm89INS1_16FlashAttnFwdSm80INS1_25CollectiveMainloopFwdSm80ILi4ELi1ELb0EN4cute5tupleIJNS5_1CILi128EEENS7_ILi112EEENS7_ILi64EEEEEELi64ENS_6half_tEfNS_4arch4Sm80ELb1ELb0ELb1ELb1ELb0ELb0ELb1ELb0EEENS1_21CollectiveEpilogueFwdINS6_IJS8_SA_S9_EEENS6_IJNS7_ILi1EEESI_SI_EEESC_SE_Li128ELb1ELb1ELb0ELb0EEENS1_19SingleTileSchedulerILb1ELb0ELb1ELi128EEEEEEEEEvNT_6ParamsE:
        .type           _ZN7cutlass13device_kernelIN5flash19enable_sm80_to_sm89INS1_16FlashAttnFwdSm80INS1_25CollectiveMainloopFwdSm80ILi4ELi1ELb0EN4cute5tupleIJNS5_1CILi128EEENS7_ILi112EEENS7_ILi64EEEEEELi64ENS_6half_tEfNS_4arch4Sm80ELb1ELb0ELb1ELb1ELb0ELb0ELb1ELb0EEENS1_21CollectiveEpilogueFwdINS6_IJS8_SA_S9_EEENS6_IJNS7_ILi1EEESI_SI_EEESC_SE_Li128ELb1ELb1ELb0ELb0EEENS1_19SingleTileSchedulerILb1ELb0ELb1ELi128EEEEEEEEEvNT_6ParamsE,@function
        .size           _ZN7cutlass13device_kernelIN5flash19enable_sm80_to_sm89INS1_16FlashAttnFwdSm80INS1_25CollectiveMainloopFwdSm80ILi4ELi1ELb0EN4cute5tupleIJNS5_1CILi128EEENS7_ILi112EEENS7_ILi64EEEEEELi64ENS_6half_tEfNS_4arch4Sm80ELb1ELb0ELb1ELb1ELb0ELb0ELb1ELb0EEENS1_21CollectiveEpilogueFwdINS6_IJS8_SA_S9_EEENS6_IJNS7_ILi1EEESI_SI_EEESC_SE_Li128ELb1ELb1ELb0ELb0EEENS1_19SingleTileSchedulerILb1ELb0ELb1ELi128EEEEEEEEEvNT_6ParamsE,(.L_x_16 - _ZN7cutlass13device_kernelIN5flash19enable_sm80_to_sm89INS1_16FlashAttnFwdSm80INS1_25CollectiveMainloopFwdSm80ILi4ELi1ELb0EN4cute5tupleIJNS5_1CILi128EEENS7_ILi112EEENS7_ILi64EEEEEELi64ENS_6half_tEfNS_4arch4Sm80ELb1ELb0ELb1ELb1ELb0ELb0ELb1ELb0EEENS1_21CollectiveEpilogueFwdINS6_IJS8_SA_S9_EEENS6_IJNS7_ILi1EEESI_SI_EEESC_SE_Li128ELb1ELb1ELb0ELb0EEENS1_19SingleTileSchedulerILb1ELb0ELb1ELi128EEEEEEEEEvNT_6ParamsE)
        .other          _ZN7cutlass13device_kernelIN5flash19enable_sm80_to_sm89INS1_16FlashAttnFwdSm80INS1_25CollectiveMainloopFwdSm80ILi4ELi1ELb0EN4cute5tupleIJNS5_1CILi128EEENS7_ILi112EEENS7_ILi64EEEEEELi64ENS_6half_tEfNS_4arch4Sm80ELb1ELb0ELb1ELb1ELb0ELb0ELb1ELb0EEENS1_21CollectiveEpilogueFwdINS6_IJS8_SA_S9_EEENS6_IJNS7_ILi1EEESI_SI_EEESC_SE_Li128ELb1ELb1ELb0ELb0EEENS1_19SingleTileSchedulerILb1ELb0ELb1ELi128EEEEEEEEEvNT_6ParamsE,@"STO_CUDA_ENTRY STV_DEFAULT"
_ZN7cutlass13device_kernelIN5flash19enable_sm80_to_sm89INS1_16FlashAttnFwdSm80INS1_25CollectiveMainloopFwdSm80ILi4ELi1ELb0EN4cute5tupleIJNS5_1CILi128EEENS7_ILi112EEENS7_ILi64EEEEEELi64ENS_6half_tEfNS_4arch4Sm80ELb1ELb0ELb1ELb1ELb0ELb0ELb1ELb0EEENS1_21CollectiveEpilogueFwdINS6_IJS8_SA_S9_EEENS6_IJNS7_ILi1EEESI_SI_EEESC_SE_Li128ELb1ELb1ELb0ELb0EEENS1_19SingleTileSchedulerILb1ELb0ELb1ELi128EEEEEEEEEvNT_6ParamsE:
[----:B------:R-:W-:Y:S01]  /*0000*/  LDC R1, c[0x0][0x37c] ;  /* 0x0000df00ff017b82 */ /* 0x000fe20000000800 */
[----:B------:R-:W-:Y:S05]  /*0010*/  EXIT ;  /* 0x000000000000794d */ /* 0x000fea0003800000 */
.L_x_7:
        /* <DEDUP_REMOVED lines=14> */
.L_x_16:


//--------------------- .text._ZN7cutlass13device_kernelIN5flash19enable_sm80_to_sm89INS1_16FlashAttnFwdSm80INS1_25CollectiveMainloopFwdSm80ILi4ELi1ELb0EN4cute5tupleIJNS5_1CILi128EEENS7_ILi112EEENS7_ILi64EEEEEELi64ENS_6half_tEfNS_4arch4Sm80ELb1ELb0ELb1ELb1ELb0ELb1ELb1ELb0EEENS1_21CollectiveEpilogueFwdINS6_IJS8_SA_S9_EEENS6_IJNS7_ILi1EEESI_SI_EEESC_SE_Li128ELb1ELb1ELb0ELb0EEENS1_19SingleTileSchedulerILb1ELb0ELb1ELi128EEEEEEEEEvNT_6ParamsE --------------------------
	.section	.text._ZN7cutlass13device_kernelIN5flash19enable_sm80_to_sm89INS1_16FlashAttnFwdSm80INS1_25CollectiveMainloopFwdSm80ILi4ELi1ELb0EN4cute5tupleIJNS5_1CILi128EEENS7_ILi112EEENS7_ILi64EEEEEELi64ENS_6half_tEfNS_4arch4Sm80ELb1ELb0ELb1ELb1ELb0ELb1ELb1ELb0EEENS1_21CollectiveEpilogueFwdINS6_IJS8_SA_S9_EEENS6_IJNS7_ILi1EEESI_SI_EEESC_SE_Li128ELb1ELb1ELb0ELb0EEENS1_19SingleTileSchedulerILb1ELb0ELb1ELi128EEEEEEEEEvNT_6ParamsE,"ax",@progbits
	.align	128
.text._ZN7cutlass13device_kernelIN5flash19enable_sm80_to_sm89INS1_16FlashAttnFwdSm80INS1_25CollectiveMainloopFwdSm80ILi4ELi1ELb0EN4cute5tupleIJNS5_1CILi128EEENS7_ILi112EEENS7_ILi64EEEEEELi64ENS_6half_tEfNS_4arch4Sm80ELb1ELb0ELb1ELb1ELb0ELb1ELb1ELb0EEENS1_21CollectiveEpilogueFwdINS6_IJS8_SA_S9_EEENS6_IJNS7_ILi1EEESI_SI_EEESC_SE_Li128ELb1ELb1ELb0ELb0EEENS1_19SingleTileSchedulerILb1ELb0ELb1ELi128EEEEEEEEEvNT_6ParamsE:
        .type           _ZN7cutlass13device_kernelIN5flash19enable_sm80_to_sm89INS1_16FlashAttnFwdSm80INS1_25CollectiveMainloopFwdSm80ILi4ELi1ELb0EN4cute5tupleIJNS5_1CILi128EEENS7_ILi112EEENS7_ILi64EEEEEELi64ENS_6half_tEfNS_4arch4Sm80ELb1ELb0ELb1ELb1ELb0ELb1ELb1ELb0EEENS1_21CollectiveEpilogueFwdINS6_IJS8_SA_S9_EEENS6_IJNS7_ILi1EEESI_SI_EEESC_SE_Li128ELb1ELb1ELb0ELb0EEENS1_19SingleTileSchedulerILb1ELb0ELb1ELi128EEEEEEEEEvNT_6ParamsE,@function
        .size           _ZN7cutlass13device_kernelIN5flash19enable_sm80_to_sm89INS1_16FlashAttnFwdSm80INS1_25CollectiveMainloopFwdSm80ILi4ELi1ELb0EN4cute5tupleIJNS5_1CILi128EEENS7_ILi112EEENS7_ILi64EEEEEELi64ENS_6half_tEfNS_4arch4Sm80ELb1ELb0ELb1ELb1ELb0ELb1ELb1ELb0EEENS1_21CollectiveEpilogueFwdINS6_IJS8_SA_S9_EEENS6_IJNS7_ILi1EEESI_SI_EEESC_SE_Li128ELb1ELb1ELb0ELb0EEENS1_19SingleTileSchedulerILb1ELb0ELb1ELi128EEEEEEEEEvNT_6ParamsE,(.L_x_17 - _ZN7cutlass13device_kernelIN5flash19enable_sm80_to_sm89INS1_16FlashAttnFwdSm80INS1_25CollectiveMainloopFwdSm80ILi4ELi1ELb0EN4cute5tupleIJNS5_1CILi128EEENS7_ILi112EEENS7_ILi64EEEEEELi64ENS_6half_tEfNS_4arch4Sm80ELb1ELb0ELb1ELb1ELb0ELb1ELb1ELb0EEENS1_21CollectiveEpilogueFwdINS6_IJS8_SA_S9_EEENS6_IJNS7_ILi1EEESI_SI_EEESC_SE_Li128ELb1ELb1ELb0ELb0EEENS1_19SingleTileSchedulerILb1ELb0ELb1ELi128EEEEEEEEEvNT_6ParamsE)
        .other          _ZN7cutlass13device_kernelIN5flash19enable_sm80_to_sm89INS1_16FlashAttnFwdSm80INS1_25CollectiveMainloopFwdSm80ILi4ELi1ELb0EN4cute5tupleIJNS5_1CILi128EEENS7_ILi112EEENS7_ILi64EEEEEELi64ENS_6half_tEfNS_4arch4Sm80ELb1ELb0ELb1ELb1ELb0ELb1ELb1ELb0EEENS1_21CollectiveEpilogueFwdINS6_IJS8_SA_S9_EEENS6_IJNS7_ILi1EEESI_SI_EEESC_SE_Li128ELb1ELb1ELb0ELb0EEENS1_19SingleTileSchedulerILb1ELb0ELb1ELi128EEEEEEEEEvNT_6ParamsE,@"STO_CUDA_ENTRY STV_DEFAULT"
_ZN7cutlass13device_kernelIN5flash19enable_sm80_to_sm89INS1_16FlashAttnFwdSm80INS1_25CollectiveMainloopFwdSm80ILi4ELi1ELb0EN4cute5tupleIJNS5_1CILi128EEENS7_ILi112EEENS7_ILi64EEEEEELi64ENS_6half_tEfNS_4arch4Sm80ELb1ELb0ELb1ELb1ELb0ELb1ELb1ELb0EEENS1_21CollectiveEpilogueFwdINS6_IJS8_SA_S9_EEENS6_IJNS7_ILi1EEESI_SI_EEESC_SE_Li128ELb1ELb1ELb0ELb0EEENS1_19SingleTileSchedulerILb1ELb0ELb1ELi128EEEEEEEEEvNT_6ParamsE:
[----:B------:R-:W-:Y:S01]  /*0000*/  LDC R1, c[0x0][0x37c] ;  /* 0x0000df00ff017b82 */ /* 0x000fe20000000800 */
[----:B------:R-:W-:Y:S05]  /*0010*/  EXIT ;  /* 0x000000000000794d */ /* 0x000fea0003800000 */
.L_x_8:
        /* <DEDUP_REMOVED lines=14> */
.L_x_17:


//--------------------- .nv.shared.reserved.0     --------------------------
	.section	.nv.shared.reserved.0,"aw",@nobits
	.weak		__nv_reservedSMEM_offset_0_alias
	.size		__nv_reservedSMEM_offset_0_alias, 0, 64
	.other		__nv_reservedSMEM_offset_0_alias,@"STO_CUDA_RESERVED_SHARED STV_DEFAULT"
__nv_reservedSMEM_offset_0_alias:
	.zero		0
	.zero		64


//--------------------- .nv.global                --------------------------
	.section	.nv.global,"aw",@nobits
.nv.global:
	.type		_ZN73_INTERNAL_df11ec02_37_flash_fwd_hdim64_fp16_softcap_sm80_cu_49158569_34344cute1_E,@object
	.size		_ZN73_INTERNAL_df11ec02_37_flash_fwd_hdim64_fp16_softcap_sm80_cu_49158569_34344cute1_E,(_ZN73_INTERNAL_df11ec02_37_flash_fwd_hdim64_fp16_softcap_sm80_cu_49158569_34344cuda3std3__45__cpo6cbeginE - _ZN73_INTERNAL_df11ec02_37_flash_fwd_hdim64_fp16_softcap_sm80_cu_49158569_34344cute1_E)
_ZN73_INTERNAL_df11ec02_37_flash_fwd_hdim64_fp16_softcap_sm80_cu_49158569_34344cute1_E:
	.zero		1
	.type		_ZN73_INTERNAL_df11ec02_37_flash_fwd_hdim64_fp16_softcap_sm80_cu_49158569_34344cuda3std3__45__cpo6cbeginE,@object
	.size		_ZN73_INTERNAL_df11ec02_37_flash_fwd_hdim64_fp16_softcap_sm80_cu_49158569_34344cuda3std3__45__cpo6cbeginE,(_ZN73_INTERNAL_df11ec02_37_flash_fwd_hdim64_fp16_softcap_sm80_cu_49158569_34344cuda3std3__48in_placeE - _ZN73_INTERNAL_df11ec02_37_flash_fwd_hdim64_fp16_softcap_sm80_cu_49158569_34344cuda3std3__45__cpo6cbeginE)
_ZN73_INTERNAL_df11ec02_37_flash_fwd_hdim64_fp16_softcap_sm80_cu_49158569_34344cuda3std3__45__cpo6cbeginE:
	.zero		1
	.type		_ZN73_INTERNAL_df11ec02_37_flash_fwd_hdim64_fp16_softcap_sm80_cu_49158569_34344cuda3std3__48in_placeE,@object
	.size		_ZN73_INTERNAL_df11ec02_37_flash_fwd_hdim64_fp16_softcap_sm80_cu_49158569_34344cuda3std3__48in_placeE,(_ZN73_INTERNAL_df11ec02_37_flash_fwd_hdim64_fp16_softcap_sm80_cu_49158569_34344cuda3std6ranges3__45__cpo9iter_moveE - _ZN73_INTERNAL_df11ec02_37_flash_fwd_hdim64_fp16_softcap_sm80_cu_49158569_34344cuda3std3__48in_placeE)
_ZN73_INTERNAL_df11ec02_37_flash_fwd_hdim64_fp16_softcap_sm80_cu_49158569_34344cuda3std3__48in_placeE:
	.zero		1
	.type		_ZN73_INTERNAL_df11ec02_37_flash_fwd_hdim64_fp16_softcap_sm80_cu_49158569_34344cuda3std6ranges3__45__cpo9iter_moveE,@object
	.size		_ZN73_INTERNAL_df11ec02_37_flash_fwd_hdim64_fp16_softcap_sm80_cu_49158569_34344cuda3std6ranges3__45__cpo9iter_moveE,(_ZN73_INTERNAL_df11ec02_37_flash_fwd_hdim64_fp16_softcap_sm80_cu_49158569_34344cuda3std3__45__cpo5beginE - _ZN73_INTERNAL_df11ec02_37_flash_fwd_hdim64_fp16_softcap_sm80_cu_49158569_34344cuda3std6ranges3__45__cpo9iter_moveE)
_ZN73_INTERNAL_df11ec02_37_flash_fwd_hdim64_fp16_softcap_sm80_cu_49158569_34344cuda3std6ranges3__45__cpo9iter_moveE:
	.zero		1
	.type		_ZN73_INTERNAL_df11ec02_37_flash_fwd_hdim64_fp16_softcap_sm80_cu_49158569_34344cuda3std3__45__cpo5beginE,@object
	.size		_ZN73_INTERNAL_df11ec02_37_flash_fwd_hdim64_fp16_softcap_sm80_cu_49158569_34344cuda3std3__45__cpo5beginE,(_ZN73_INTERNAL_df11ec02_37_flash_fwd_hdim64_fp16_softcap_sm80_cu_49158569_34344cuda3std3__475_GLOBAL__N__df11ec02_37_flash_fwd_hdim64_fp16_softcap_sm80_cu_49158569_34346ignoreE - _ZN73_INTERNAL_df11ec02_37_flash_fwd_hdim64_fp16_softcap_sm80_cu_49158569_34344cuda3std3__45__cpo5beginE)
_ZN73_INTERNAL_df11ec02_37_flash_fwd_hdim64_fp16_softcap_sm80_cu_49158569_34344cuda3std3__45__cpo5beginE:
	.zero		1
	.type		_ZN73_INTERNAL_df11ec02_37_flash_fwd_hdim64_fp16_softcap_sm80_cu_49158569_34344cuda3std3__475_GLOBAL__N__df11ec02_37_flash_fwd_hdim64_fp16_softcap_sm80_cu_49158569_34346ignoreE,@object
	.size		_ZN73_INTERNAL_df11ec02_37_flash_fwd_hdim64_fp16_softcap_sm80_cu_49158569_34344cuda3std3__475_GLOBAL__N__df11ec02_37_flash_fwd_hdim64_fp16_softcap_sm80_cu_49158569_34346ignoreE,(_ZN73_INTERNAL_df11ec02_37_flash_fwd_hdim64_fp16_softcap_sm80_cu_49158569_34344cute7productE - _ZN73_INTERNAL_df11ec02_37_flash_fwd_hdim64_fp16_softcap_sm80_cu_49158569_34344cuda3std3__475_GLOBAL__N__df11ec02_37_flash_fwd_hdim64_fp16_softcap_sm80_cu_49158569_34346ignoreE)
_ZN73_INTERNAL_df11ec02_37_flash_fwd_hdim64_fp16_softcap_sm80_cu_49158569_34344cuda3std3__475_GLOBAL__N__df11ec02_37_flash_fwd_hdim64_fp16_softcap_sm80_cu_49158569_34346ignoreE:
	.zero		1
	.type		_ZN73_INTERNAL_df11ec02_37_flash_fwd_hdim64_fp16_softcap_sm80_cu_49158569_34344cute7productE,@object
	.size		_ZN73_INTERNAL_df11ec02_37_flash_fwd_hdim64_fp16_softcap_sm80_cu_49158569_34344cute7productE,(_ZN73_INTERNAL_df11ec02_37_flash_fwd_hdim64_fp16_softcap_sm80_cu_49158569_34344cuda3std3__45__cpo3endE - _ZN73_INTERNAL_df11ec02_37_flash_fwd_hdim64_fp16_softcap_sm80_cu_49158569_34344cute7productE)
_ZN73_INTERNAL_df11ec02_37_flash_fwd_hdim64_fp16_softcap_sm80_cu_49158569_34344cute7productE:
	.zero		1
	.type		_ZN73_INTERNAL_df11ec02_37_flash_fwd_hdim64_fp16_softcap_sm80_cu_49158569_34344cuda3std3__45__cpo3endE,@object
	.size		_ZN73_INTERNAL_df11ec02_37_flash_fwd_hdim64_fp16_softcap_sm80_cu_49158569_34344cuda3std3__45__cpo3endE,(_ZN73_INTERNAL_df11ec02_37_flash_fwd_hdim64_fp16_softcap_sm80_cu_49158569_34344cuda3std3__419piecewise_constructE - _ZN73_INTERNAL_df11ec02_37_flash_fwd_hdim64_fp16_softcap_sm80_cu_49158569_34344cuda3std3__45__cpo3endE)
_ZN73_INTERNAL_df11ec02_37_flash_fwd_hdim64_fp16_softcap_sm80_cu_49158569_34344cuda3std3__45__cpo3endE:
	.zero		1
	.type		_ZN73_INTERNAL_df11ec02_37_flash_fwd_hdim64_fp16_softcap_sm80_cu_49158569_34344cuda3std3__419piecewise_constructE,@object
	.size		_ZN73_INTERNAL_df11ec02_37_flash_fwd_hdim64_fp16_softcap_sm80_cu_49158569_34344cuda3std3__419piecewise_constructE,(_ZN73_INTERNAL_df11ec02_37_flash_fwd_hdim64_fp16_softcap_sm80_cu_49158569_34344cuda3std3__45__cpo4cendE - _ZN73_INTERNAL_df11ec02_37_flash_fwd_hdim64_fp16_softcap_sm80_cu_49158569_34344cuda3std3__419piecewise_constructE)
_ZN73_INTERNAL_df11ec02_37_flash_fwd_hdim64_fp16_softcap_sm80_cu_49158569_34344cuda3std3__419piecewise_constructE:
	.zero		1
	.type		_ZN73_INTERNAL_df11ec02_37_flash_fwd_hdim64_fp16_softcap_sm80_cu_49158569_34344cuda3std3__45__cpo4cendE,@object
	.size		_ZN73_INTERNAL_df11ec02_37_flash_fwd_hdim64_fp16_softcap_sm80_cu_49158569_34344cuda3std3__45__cpo4cendE,(_ZN73_INTERNAL_df11ec02_37_flash_fwd_hdim64_fp16_softcap_sm80_cu_49158569_34344cuda3std6ranges3__45__cpo4swapE - _ZN73_INTERNAL_df11ec02_37_flash_fwd_hdim64_fp16_softcap_sm80_cu_49158569_34344cuda3std3__45__cpo4cendE)
_ZN73_INTERNAL_df11ec02_37_flash_fwd_hdim64_fp16_softcap_sm80_cu_49158569_34344cuda3std3__45__cpo4cendE:
	.zero		1
	.type		_ZN73_INTERNAL_df11ec02_37_flash_fwd_hdim64_fp16_softcap_sm80_cu_49158569_34344cuda3std6ranges3__45__cpo4swapE,@object
	.size		_ZN73_INTERNAL_df11ec02_37_flash_fwd_hdim64_fp16_softcap_sm80_cu_49158569_34344cuda3std6ranges3__45__cpo4swapE,(.L_7 - _ZN73_INTERNAL_df11ec02_37_flash_fwd_hdim64_fp16_softcap_sm80_cu_49158569_34344cuda3std6ranges3__45__cpo4swapE)
_ZN73_INTERNAL_df11ec02_37_flash_fwd_hdim64_fp16_softcap_sm80_cu_49158569_34344cuda3std6ranges3__45__cpo4swapE:
	.zero		1
.L_7:


//--------------------- .nv.constant0._ZN7cutlass13device_kernelIN5flash19enable_sm80_to_sm89INS1_16FlashAttnFwdSm80INS1_25CollectiveMainloopFwdSm80ILi4ELi1ELb0EN4cute5tupleIJNS5_1CILi128EEENS7_ILi112EEENS7_ILi64EEEEEELi64ENS_6half_tEfNS_4arch4Sm80ELb0ELb0ELb1ELb0ELb0ELb0ELb1ELb0EEENS1_21CollectiveEpilogueFwdINS6_IJS8_SA_S9_EEENS6_IJNS7_ILi1EEESI_SI_EEESC_SE_Li128ELb0ELb1ELb0ELb0EEENS1_19SingleTileSchedulerILb0ELb0ELb1ELi128EEEEEEEEEvNT_6ParamsE --------------------------
	.section	.nv.constant0._ZN7cutlass13device_kernelIN5flash19enable_sm80_to_sm89INS1_16FlashAttnFwdSm80INS1_25CollectiveMainloopFwdSm80ILi4ELi1ELb0EN4cute5tupleIJNS5_1CILi128EEENS7_ILi112EEENS7_ILi64EEEEEELi64ENS_6half_tEfNS_4arch4Sm80ELb0ELb0ELb1ELb0ELb0ELb0ELb1ELb0EEENS1_21CollectiveEpilogueFwdINS6_IJS8_SA_S9_EEENS6_IJNS7_ILi1EEESI_SI_EEESC_SE_Li128ELb0ELb1ELb0ELb0EEENS1_19SingleTileSchedulerILb0ELb0ELb1ELi128EEEEEEEEEvNT_6ParamsE,"a",@progbits
	.sectionflags	@""
	.align	4
.nv.constant0._ZN7cutlass13device_kernelIN5flash19enable_sm80_to_sm89INS1_16FlashAttnFwdSm80INS1_25CollectiveMainloopFwdSm80ILi4ELi1ELb0EN4cute5tupleIJNS5_1CILi128EEENS7_ILi112EEENS7_ILi64EEEEEELi64ENS_6half_tEfNS_4arch4Sm80ELb0ELb0ELb1ELb0ELb0ELb0ELb1ELb0EEENS1_21CollectiveEpilogueFwdINS6_IJS8_SA_S9_EEENS6_IJNS7_ILi1EEESI_SI_EEESC_SE_Li128ELb0ELb1ELb0ELb0EEENS1_19SingleTileSchedulerILb0ELb0ELb1ELi128EEEEEEEEEvNT_6ParamsE:
	.zero		1944


//--------------------- .nv.constant0._ZN7cutlass13device_kernelIN5flash19enable_sm80_to_sm89INS1_16FlashAttnFwdSm80INS1_25CollectiveMainloopFwdSm80ILi4ELi1ELb0EN4cute5tupleIJNS5_1CILi128EEENS7_ILi112EEENS7_ILi64EEEEEELi64ENS_6half_tEfNS_4arch4Sm80ELb0ELb0ELb1ELb1ELb0ELb0ELb1ELb0EEENS1_21CollectiveEpilogueFwdINS6_IJS8_SA_S9_EEENS6_IJNS7_ILi1EEESI_SI_EEESC_SE_Li128ELb1ELb1ELb0ELb0EEENS1_19SingleTileSchedulerILb1ELb0ELb1ELi128EEEEEEEEEvNT_6ParamsE --------------------------
	.section	.nv.constant0._ZN7cutlass13device_kernelIN5flash19enable_sm80_to_sm89INS1_16FlashAttnFwdSm80INS1_25CollectiveMainloopFwdSm80ILi4ELi1ELb0EN4cute5tupleIJNS5_1CILi128EEENS7_ILi112EEENS7_ILi64EEEEEELi64ENS_6half_tEfNS_4arch4Sm80ELb0ELb0ELb1ELb1ELb0ELb0ELb1ELb0EEENS1_21CollectiveEpilogueFwdINS6_IJS8_SA_S9_EEENS6_IJNS7_ILi1EEESI_SI_EEESC_SE_Li128ELb1ELb1ELb0ELb0EEENS1_19SingleTileSchedulerILb1ELb0ELb1ELi128EEEEEEEEEvNT_6ParamsE,"a",@progbits
	.sectionflags	@""
	.align	4
.nv.constant0._ZN7cutlass13device_kernelIN5flash19enable_sm80_to_sm89INS1_16FlashAttnFwdSm80INS1_25CollectiveMainloopFwdSm80ILi4ELi1ELb0EN4cute5tupleIJNS5_1CILi128EEENS7_ILi112EEENS7_ILi64EEEEEELi64ENS_6half_tEfNS_4arch4Sm80ELb0ELb0ELb1ELb1ELb0ELb0ELb1ELb0EEENS1_21CollectiveEpilogueFwdINS6_IJS8_SA_S9_EEENS6_IJNS7_ILi1EEESI_SI_EEESC_SE_Li128ELb1ELb1ELb0ELb0EEENS1_19SingleTileSchedulerILb1ELb0ELb1ELi128EEEEEEEEEvNT_6ParamsE:
	.zero		1944


//--------------------- .nv.constant0._ZN7cutlass13device_kernelIN5flash19enable_sm80_to_sm89INS1_16FlashAttnFwdSm80INS1_25CollectiveMainloopFwdSm80ILi4ELi1ELb0EN4cute5tupleIJNS5_1CILi128EEENS7_ILi112EEENS7_ILi64EEEEEELi64ENS_6half_tEfNS_4arch4Sm80ELb0ELb0ELb1ELb1ELb0ELb1ELb1ELb0EEENS1_21CollectiveEpilogueFwdINS6_IJS8_SA_S9_EEENS6_IJNS7_ILi1EEESI_SI_EEESC_SE_Li128ELb1ELb1ELb0ELb0EEENS1_19SingleTileSchedulerILb1ELb0ELb1ELi128EEEEEEEEEvNT_6ParamsE --------------------------
	.section	.nv.constant0._ZN7cutlass13device_kernelIN5flash19enable_sm80_to_sm89INS1_16FlashAttnFwdSm80INS1_25CollectiveMainloopFwdSm80ILi4ELi1ELb0EN4cute5tupleIJNS5_1CILi128EEENS7_ILi112EEENS7_ILi64EEEEEELi64ENS_6half_tEfNS_4arch4Sm80ELb0ELb0ELb1ELb1ELb0ELb1ELb1ELb0EEENS1_21CollectiveEpilogueFwdINS6_IJS8_SA_S9_EEENS6_IJNS7_ILi1EEESI_SI_EEESC_SE_Li128ELb1ELb1ELb0ELb0EEENS1_19SingleTileSchedulerILb1ELb0ELb1ELi128EEEEEEEEEvNT_6ParamsE,"a",@progbits
	.sectionflags	@""
	.align	4
.nv.constant0._ZN7cutlass13device_kernelIN5flash19enable_sm80_to_sm89INS1_16FlashAttnFwdSm80INS1_25CollectiveMainloopFwdSm80ILi4ELi1ELb0EN4cute5tupleIJNS5_1CILi128EEENS7_ILi112EEENS7_ILi64EEEEEELi64ENS_6half_tEfNS_4arch4Sm80ELb0ELb0ELb1ELb1ELb0ELb1ELb1ELb0EEENS1_21CollectiveEpilogueFwdINS6_IJS8_SA_S9_EEENS6_IJNS7_ILi1EEESI_SI_EEESC_SE_Li128ELb1ELb1ELb0ELb0EEENS1_19SingleTileSchedulerILb1ELb0ELb1ELi128EEEEEEEEEvNT_6ParamsE:
	.zero		1944


//--------------------- .nv.constant0._ZN7cutlass13device_kernelIN5flash19enable_sm80_to_sm89INS1_16FlashAttnFwdSm80INS1_25CollectiveMainloopFwdSm80ILi4ELi1ELb0EN4cute5tupleIJNS5_1CILi128EEENS7_ILi96EEENS7_ILi64EEEEEELi64ENS_6half_tEfNS_4arch4Sm80ELb0ELb1ELb1ELb0ELb0ELb0ELb1ELb0EEENS1_21CollectiveEpilogueFwdINS6_IJS8_SA_S9_EEENS6_IJNS7_ILi1EEESI_SI_EEESC_SE_Li128ELb0ELb1ELb0ELb0EEENS1_19SingleTileSchedulerILb0ELb0ELb1ELi128EEEEEEEEEvNT_6ParamsE --------------------------
	.section	.nv.constant0._ZN7cutlass13device_kernelIN5flash19enable_sm80_to_sm89INS1_16FlashAttnFwdSm80INS1_25CollectiveMainloopFwdSm80ILi4ELi1ELb0EN4cute5tupleIJNS5_1CILi128EEENS7_ILi96EEENS7_ILi64EEEEEELi64ENS_6half_tEfNS_4arch4Sm80ELb0ELb1ELb1ELb0ELb0ELb0ELb1ELb0EEENS1_21CollectiveEpilogueFwdINS6_IJS8_SA_S9_EEENS6_IJNS7_ILi1EEESI_SI_EEESC_SE_Li128ELb0ELb1ELb0ELb0EEENS1_19SingleTileSchedulerILb0ELb0ELb1ELi128EEEEEEEEEvNT_6ParamsE,"a",@progbits
	.sectionflags	@""
	.align	4
.nv.constant0._ZN7cutlass13device_kernelIN5flash19enable_sm80_to_sm89INS1_16FlashAttnFwdSm80INS1_25CollectiveMainloopFwdSm80ILi4ELi1ELb0EN4cute5tupleIJNS5_1CILi128EEENS7_ILi96EEENS7_ILi64EEEEEELi64ENS_6half_tEfNS_4arch4Sm80ELb0ELb1ELb1ELb0ELb0ELb0ELb1ELb0EEENS1_21CollectiveEpilogueFwdINS6_IJS8_SA_S9_EEENS6_IJNS7_ILi1EEESI_SI_EEESC_SE_Li128ELb0ELb1ELb0ELb0EEENS1_19SingleTileSchedulerILb0ELb0ELb1ELi128EEEEEEEEEvNT_6ParamsE:
	.zero		1944


//--------------------- .nv.constant0._ZN7cutlass13device_kernelIN5flash19enable_sm80_to_sm89INS1_16FlashAttnFwdSm80INS1_25CollectiveMainloopFwdSm80ILi4ELi1ELb0EN4cute5tupleIJNS5_1CILi128EEENS7_ILi96EEENS7_ILi64EEEEEELi64ENS_6half_tEfNS_4arch4Sm80ELb0ELb1ELb1ELb1ELb0ELb0ELb1ELb0EEENS1_21CollectiveEpilogueFwdINS6_IJS8_SA_S9_EEENS6_IJNS7_ILi1EEESI_SI_EEESC_SE_Li128ELb1ELb1ELb0ELb0EEENS1_19SingleTileSchedulerILb1ELb0ELb1ELi128EEEEEEEEEvNT_6ParamsE --------------------------
	.section	.nv.constant0._ZN7cutlass13device_kernelIN5flash19enable_sm80_to_sm89INS1_16FlashAttnFwdSm80INS1_25CollectiveMainloopFwdSm80ILi4ELi1ELb0EN4cute5tupleIJNS5_1CILi128EEENS7_ILi96EEENS7_ILi64EEEEEELi64ENS_6half_tEfNS_4arch4Sm80ELb0ELb1ELb1ELb1ELb0ELb0ELb1ELb0EEENS1_21CollectiveEpilogueFwdINS6_IJS8_SA_S9_EEENS6_IJNS7_ILi1EEESI_SI_EEESC_SE_Li128ELb1ELb1ELb0ELb0EEENS1_19SingleTileSchedulerILb1ELb0ELb1ELi128EEEEEEEEEvNT_6ParamsE,"a",@progbits
	.sectionflags	@""
	.align	4
.nv.constant0._ZN7cutlass13device_kernelIN5flash19enable_sm80_to_sm89INS1_16FlashAttnFwdSm80INS1_25CollectiveMainloopFwdSm80ILi4ELi1ELb0EN4cute5tupleIJNS5_1CILi128EEENS7_ILi96EEENS7_ILi64EEEEEELi64ENS_6half_tEfNS_4arch4Sm80ELb0ELb1ELb1ELb1ELb0ELb0ELb1ELb0EEENS1_21CollectiveEpilogueFwdINS6_IJS8_SA_S9_EEENS6_IJNS7_ILi1EEESI_SI_EEESC_SE_Li128ELb1ELb1ELb0ELb0EEENS1_19SingleTileSchedulerILb1ELb0ELb1ELi128EEEEEEEEEvNT_6ParamsE:
	.zero		1944


//--------------------- .nv.constant0._ZN7cutlass13device_kernelIN5flash19enable_sm80_to_sm89INS1_16FlashAttnFwdSm80INS1_25CollectiveMainloopFwdSm80ILi4ELi1ELb0EN4cute5tupleIJNS5_1CILi128EEENS7_ILi96EEENS7_ILi64EEEEEELi64ENS_6half_tEfNS_4arch4Sm80ELb0ELb1ELb1ELb1ELb0ELb1ELb1ELb0EEENS1_21CollectiveEpilogueFwdINS6_IJS8_SA_S9_EEENS6_IJNS7_ILi1EEESI_SI_EEESC_SE_Li128ELb1ELb1ELb0ELb0EEENS1_19SingleTileSchedulerILb1ELb0ELb1ELi128EEEEEEEEEvNT_6ParamsE --------------------------
	.section	.nv.constant0._ZN7cutlass13device_kernelIN5flash19enable_sm80_to_sm89INS1_16FlashAttnFwdSm80INS1_25CollectiveMainloopFwdSm80ILi4ELi1ELb0EN4cute5tupleIJNS5_1CILi128EEENS7_ILi96EEENS7_ILi64EEEEEELi64ENS_6half_tEfNS_4arch4Sm80ELb0ELb1ELb1ELb1ELb0ELb1ELb1ELb0EEENS1_21CollectiveEpilogueFwdINS6_IJS8_SA_S9_EEENS6_IJNS7_ILi1EEESI_SI_EEESC_SE_Li128ELb1ELb1ELb0ELb0EEENS1_19SingleTileSchedulerILb1ELb0ELb1ELi128EEEEEEEEEvNT_6ParamsE,"a",@progbits
	.sectionflags	@""
	.align	4
.nv.constant0._ZN7cutlass13device_kernelIN5flash19enable_sm80_to_sm89INS1_16FlashAttnFwdSm80INS1_25CollectiveMainloopFwdSm80ILi4ELi1ELb0EN4cute5tupleIJNS5_1CILi128EEENS7_ILi96EEENS7_ILi64EEEEEELi64ENS_6half_tEfNS_4arch4Sm80ELb0ELb1ELb1ELb1ELb0ELb1ELb1ELb0EEENS1_21CollectiveEpilogueFwdINS6_IJS8_SA_S9_EEENS6_IJNS7_ILi1EEESI_SI_EEESC_SE_Li128ELb1ELb1ELb0ELb0EEENS1_19SingleTileSchedulerILb1ELb0ELb1ELi128EEEEEEEEEvNT_6ParamsE:
	.zero		1944


//--------------------- .nv.constant0._ZN7cutlass13device_kernelIN5flash19enable_sm80_to_sm89INS1_16FlashAttnFwdSm80INS1_25CollectiveMainloopFwdSm80ILi4ELi1ELb0EN4cute5tupleIJNS5_1CILi128EEENS7_ILi112EEENS7_ILi64EEEEEELi64ENS_6half_tEfNS_4arch4Sm80ELb1ELb0ELb1ELb0ELb0ELb0ELb1ELb0EEENS1_21CollectiveEpilogueFwdINS6_IJS8_SA_S9_EEENS6_IJNS7_ILi1EEESI_SI_EEESC_SE_Li128ELb0ELb1ELb0ELb0EEENS1_30DynamicPersistentTileSchedulerILi128ELi128ELb0ELb1ELb0EEEEEEEEEvNT_6ParamsE --------------------------
	.section	.nv.constant0._ZN7cutlass13device_kernelIN5flash19enable_sm80_to_sm89INS1_16FlashAttnFwdSm80INS1_25CollectiveMainloopFwdSm80ILi4ELi1ELb0EN4cute5tupleIJNS5_1CILi128EEENS7_ILi112EEENS7_ILi64EEEEEELi64ENS_6half_tEfNS_4arch4Sm80ELb1ELb0ELb1ELb0ELb0ELb0ELb1ELb0EEENS1_21CollectiveEpilogueFwdINS6_IJS8_SA_S9_EEENS6_IJNS7_ILi1EEESI_SI_EEESC_SE_Li128ELb0ELb1ELb0ELb0EEENS1_30DynamicPersistentTileSchedulerILi128ELi128ELb0ELb1ELb0EEEEEEEEEvNT_6ParamsE,"a",@progbits
	.sectionflags	@""
	.align	4
.nv.constant0._ZN7cutlass13device_kernelIN5flash19enable_sm80_to_sm89INS1_16FlashAttnFwdSm80INS1_25CollectiveMainloopFwdSm80ILi4ELi1ELb0EN4cute5tupleIJNS5_1CILi128EEENS7_ILi112EEENS7_ILi64EEEEEELi64ENS_6half_tEfNS_4arch4Sm80ELb1ELb0ELb1ELb0ELb0ELb0ELb1ELb0EEENS1_21CollectiveEpilogueFwdINS6_IJS8_SA_S9_EEENS6_IJNS7_ILi1EEESI_SI_EEESC_SE_Li128ELb0ELb1ELb0ELb0EEENS1_30DynamicPersistentTileSchedulerILi128ELi128ELb0ELb1ELb0EEEEEEEEEvNT_6ParamsE:
	.zero		1960


//--------------------- .nv.constant0._ZN7cutlass13device_kernelIN5flash19enable_sm80_to_sm89INS1_16FlashAttnFwdSm80INS1_25CollectiveMainloopFwdSm80ILi4ELi1ELb0EN4cute5tupleIJNS5_1CILi128EEENS7_ILi112EEENS7_ILi64EEEEEELi64ENS_6half_tEfNS_4arch4Sm80ELb1ELb0ELb1ELb1ELb0ELb0ELb1ELb0EEENS1_21CollectiveEpilogueFwdINS6_IJS8_SA_S9_EEENS6_IJNS7_ILi1EEESI_SI_EEESC_SE_Li128ELb1ELb1ELb0ELb0EEENS1_19SingleTileSchedulerILb1ELb0ELb1ELi128EEEEEEEEEvNT_6ParamsE --------------------------
	.section	.nv.constant0._ZN7cutlass13device_kernelIN5flash19enable_sm80_to_sm89INS1_16FlashAttnFwdSm80INS1_25CollectiveMainloopFwdSm80ILi4ELi1ELb0EN4cute5tupleIJNS5_1CILi128EEENS7_ILi112EEENS7_ILi64EEEEEELi64ENS_6half_tEfNS_4arch4Sm80ELb1ELb0ELb1ELb1ELb0ELb0ELb1ELb0EEENS1_21CollectiveEpilogueFwdINS6_IJS8_SA_S9_EEENS6_IJNS7_ILi1EEESI_SI_EEESC_SE_Li128ELb1ELb1ELb0ELb0EEENS1_19SingleTileSchedulerILb1ELb0ELb1ELi128EEEEEEEEEvNT_6ParamsE,"a",@progbits
	.sectionflags	@""
	.align	4
.nv.constant0._ZN7cutlass13device_kernelIN5flash19enable_sm80_to_sm89INS1_16FlashAttnFwdSm80INS1_25CollectiveMainloopFwdSm80ILi4ELi1ELb0EN4cute5tupleIJNS5_1CILi128EEENS7_ILi112EEENS7_ILi64EEEEEELi64ENS_6half_tEfNS_4arch4Sm80ELb1ELb0ELb1ELb1ELb0ELb0ELb1ELb0EEENS1_21CollectiveEpilogueFwdINS6_IJS8_SA_S9_EEENS6_IJNS7_ILi1EEESI_SI_EEESC_SE_Li128ELb1ELb1ELb0ELb0EEENS1_19SingleTileSchedulerILb1ELb0ELb1ELi128EEEEEEEEEvNT_6ParamsE:
	.zero		1944


//--------------------- .nv.constant0._ZN7cutlass13device_kernelIN5flash19enable_sm80_to_sm89INS1_16FlashAttnFwdSm80INS1_25CollectiveMainloopFwdSm80ILi4ELi1ELb0EN4cute5tupleIJNS5_1CILi128EEENS7_ILi112EEENS7_ILi64EEEEEELi64ENS_6half_tEfNS_4arch4Sm80ELb1ELb0ELb1ELb1ELb0ELb1ELb1ELb0EEENS1_21CollectiveEpilogueFwdINS6_IJS8_SA_S9_EEENS6_IJNS7_ILi1EEESI_SI_EEESC_SE_Li128ELb1ELb1ELb0ELb0EEENS1_19SingleTileSchedulerILb1ELb0ELb1ELi128EEEEEEEEEvNT_6ParamsE --------------------------
	.section	.nv.constant0._ZN7cutlass13device_kernelIN5flash19enable_sm80_to_sm89INS1_16FlashAttnFwdSm80INS1_25CollectiveMainloopFwdSm80ILi4ELi1ELb0EN4cute5tupleIJNS5_1CILi128EEENS7_ILi112EEENS7_ILi64EEEEEELi64ENS_6half_tEfNS_4arch4Sm80ELb1ELb0ELb1ELb1ELb0ELb1ELb1ELb0EEENS1_21CollectiveEpilogueFwdINS6_IJS8_SA_S9_EEENS6_IJNS7_ILi1EEESI_SI_EEESC_SE_Li128ELb1ELb1ELb0ELb0EEENS1_19SingleTileSchedulerILb1ELb0ELb1ELi128EEEEEEEEEvNT_6ParamsE,"a",@progbits
	.sectionflags	@""
	.align	4
.nv.constant0._ZN7cutlass13device_kernelIN5flash19enable_sm80_to_sm89INS1_16FlashAttnFwdSm80INS1_25CollectiveMainloopFwdSm80ILi4ELi1ELb0EN4cute5tupleIJNS5_1CILi128EEENS7_ILi112EEENS7_ILi64EEEEEELi64ENS_6half_tEfNS_4arch4Sm80ELb1ELb0ELb1ELb1ELb0ELb1ELb1ELb0EEENS1_21CollectiveEpilogueFwdINS6_IJS8_SA_S9_EEENS6_IJNS7_ILi1EEESI_SI_EEESC_SE_Li128ELb1ELb1ELb0ELb0EEENS1_19SingleTileSchedulerILb1ELb0ELb1ELi128EEEEEEEEEvNT_6ParamsE:
	.zero		1944


//--------------------- SYMBOLS --------------------------

	.type		.nv.reservedSmem.offset0,@object
	.size		.nv.reservedSmem.offset0,0x4
